// auto-generated by cutlass_sweep.conv — config: {"arch": "sm_90", "cluster_m": 2, "cluster_n": 1, "conv_kind": "wgrad", "dtype": "fp16", "ndim": 3, "tile_k": 64, "tile_m": 64, "tile_n": 128}
#include "cutlass/cutlass.h"
#include "cute/tensor.hpp"
#include "cutlass/kernel_hardware_info.hpp"
#include "cutlass/conv/convolution.h"
#include "cutlass/conv/dispatch_policy.hpp"
#include "cutlass/conv/collective/collective_builder.hpp"
#include "cutlass/conv/kernel/conv_universal.hpp"
#include "cutlass/conv/device/conv_universal_adapter.hpp"
#include "cutlass/epilogue/collective/collective_builder.hpp"

using namespace cute;
using Elem = cutlass::half_t;
using Acc  = float;
using LayoutAB = cutlass::layout::TensorNDHWC;
using LayoutC  = cutlass::layout::TensorKCSRT;
constexpr auto ConvOp = cutlass::conv::Operator::kWgrad;
using TileShape    = Shape<_64, Shape<_128>, Shape<_64>>;
using ClusterShape = Shape<_2, _1, _1>;

using CollectiveEpilogue = typename cutlass::epilogue::collective::CollectiveBuilder<
    cutlass::arch::Sm90, cutlass::arch::OpClassTensorOp,
    TileShape, ClusterShape,
    cutlass::epilogue::collective::EpilogueTileAuto,
    Acc, Acc,
    Elem, LayoutC, 128 / cutlass::sizeof_bits<Elem>::value,
    Elem, LayoutC, 128 / cutlass::sizeof_bits<Elem>::value,
    cutlass::epilogue::collective::EpilogueScheduleAuto
  >::CollectiveOp;

using CollectiveMainloop = typename cutlass::conv::collective::CollectiveBuilder<
    cutlass::arch::Sm90, cutlass::arch::OpClassTensorOp, ConvOp,
    Elem, LayoutAB, 128 / cutlass::sizeof_bits<Elem>::value,
    Elem, LayoutAB, 128 / cutlass::sizeof_bits<Elem>::value,
    Acc,
    TileShape, ClusterShape,
    cutlass::conv::collective::StageCountAutoCarveout<
        static_cast<int>(sizeof(typename CollectiveEpilogue::SharedStorage))>,
    cutlass::conv::collective::KernelScheduleAuto
  >::CollectiveOp;

using ProblemShape = cutlass::conv::ConvProblemShape<
    ConvOp, CollectiveMainloop::DispatchPolicy::NumSpatialDimensions>;
using ConvKernel = cutlass::conv::kernel::ConvUniversal<
    ProblemShape, CollectiveMainloop, CollectiveEpilogue>;
using Conv = cutlass::conv::device::ConvUniversalAdapter<ConvKernel>;

auto* _anchor = &cutlass::device_kernel<ConvKernel>;


// ===== COMPILED SASS (sm_90a) =====

	.target	sm_90a

	.elftype	@"ET_EXEC"


//--------------------- .note.nv.tkinfo           --------------------------
	.section	.note.nv.tkinfo,"",@"SHT_NOTE"
	.sectionflags	@"SHF_NOTE_NV_TKINFO"
	.tkinfo
        /*0018*/ 	.word	0x00000002
        /*0030*/ 	.string	""
        /*0030*/ 	.string	"ptxas"
        /*0030*/ 	.string	"Cuda compilation tools, release 13.0, V13.0.88"
        /*0030*/ 	.string	"Build cuda_13.0.r13.0/compiler.36424714_0"
        /*0030*/ 	.string	"-arch sm_90a -m 64 "



//--------------------- .note.nv.cuinfo           --------------------------
	.section	.note.nv.cuinfo,"",@"SHT_NOTE"
	.sectionflags	@"SHF_NOTE_NV_CUINFO"
        /*0018*/ 	.short	0x0002
        /*001a*/ 	.short	0x005a
        /*001c*/ 	.short	0x0082
	.zero		2


//--------------------- .nv.info                  --------------------------
	.section	.nv.info,"",@"SHT_CUDA_INFO"
	.align	4


	//----- nvinfo : EIATTR_REGCOUNT
	.align		4
        /*0000*/ 	.byte	0x04, 0x2f
        /*0002*/ 	.short	(.L_12 - .L_11)
	.align		4
.L_11:
        /*0004*/ 	.word	index@(_ZN7cutlass13device_kernelINS_4conv6kernel13ConvUniversalINS1_16ConvProblemShapeILNS1_8OperatorE2ELi3EEENS1_10collective14CollectiveConvINS1_46MainloopSm90TmaGmmaWarpSpecializedImplicitGemmILS5_2ELi9ELi3EN4cute5tupleIJNSA_1CILi2EEENSC_ILi1EEESE_EEENS1_36KernelImplicitTmaWarpSpecializedSm90ELi1EEENSB_IJNSC_ILi64EEENSB_IJNSC_ILi128EEEEEENSB_IJSI_EEEEEENS_6half_tESN_NSA_8TiledMMAINSA_8MMA_AtomIJNSA_4SM904GMMA26MMA_64x128x16_F32F16F16_SSILNSR_5MajorE1ELST_1ELNSR_7ScaleInE1ELSU_1EEEEEENSA_6LayoutINSB_IJSE_SE_SE_EEENSB_IJNSC_ILi0EEESZ_SZ_EEEEENSB_IJNSA_10UnderscoreES12_S12_EEEEENS7_6detail26Sm90ImplicitGemmTileTraitsINSA_13SM90_TMA_LOADENSA_14ComposedLayoutINSA_7SwizzleILi3ELi4ELi3EEENSA_18smem_ptr_flag_bitsILi16EEENSX_INSB_IJNSB_IJSI_SE_EEENSB_IJNSC_ILi8EEES1E_EEENSB_IJSE_NSC_ILi9EEEEEEEEENSB_IJNSB_IJSE_SZ_EEENSB_IJSI_NSC_ILi512EEEEEENSB_IJSZ_NSC_ILi4096EEEEEEEEEEEEEvEENS16_INSA_30SM90_TMA_LOAD_IM2COL_MULTICASTENS18_IS1A_S1C_NSX_INSB_IJNSB_IJSI_SD_EEES1F_S1H_EEENSB_IJNSB_IJSE_S1M_EEES1L_NSB_IJSZ_NSC_ILi8192EEEEEEEEEEEEEvEEEENS_8epilogue10collective6detail29Sm90TmaWarpSpecializedAdapterINS24_15DefaultEpilogueISN_NSB_IJlNSB_IJSE_lllEEESZ_EEES29_NS23_6thread17LinearCombinationISN_Li1EffLNS2A_9ScaleType4KindE0ELNS_15FloatRoundStyleE2ESN_EENS_4gemm15EpilogueDefaultEEEEEvvEEEEvNT_6ParamsE)
        /*0008*/ 	.word	0x00000066


	//----- nvinfo : EIATTR_FRAME_SIZE
	.align		4
.L_12:
        /*000c*/ 	.byte	0x04, 0x11
        /*000e*/ 	.short	(.L_14 - .L_13)
	.align		4
.L_13:
        /*0010*/ 	.word	index@(_ZN7cutlass13device_kernelINS_4conv6kernel13ConvUniversalINS1_16ConvProblemShapeILNS1_8OperatorE2ELi3EEENS1_10collective14CollectiveConvINS1_46MainloopSm90TmaGmmaWarpSpecializedImplicitGemmILS5_2ELi9ELi3EN4cute5tupleIJNSA_1CILi2EEENSC_ILi1EEESE_EEENS1_36KernelImplicitTmaWarpSpecializedSm90ELi1EEENSB_IJNSC_ILi64EEENSB_IJNSC_ILi128EEEEEENSB_IJSI_EEEEEENS_6half_tESN_NSA_8TiledMMAINSA_8MMA_AtomIJNSA_4SM904GMMA26MMA_64x128x16_F32F16F16_SSILNSR_5MajorE1ELST_1ELNSR_7ScaleInE1ELSU_1EEEEEENSA_6LayoutINSB_IJSE_SE_SE_EEENSB_IJNSC_ILi0EEESZ_SZ_EEEEENSB_IJNSA_10UnderscoreES12_S12_EEEEENS7_6detail26Sm90ImplicitGemmTileTraitsINSA_13SM90_TMA_LOADENSA_14ComposedLayoutINSA_7SwizzleILi3ELi4ELi3EEENSA_18smem_ptr_flag_bitsILi16EEENSX_INSB_IJNSB_IJSI_SE_EEENSB_IJNSC_ILi8EEES1E_EEENSB_IJSE_NSC_ILi9EEEEEEEEENSB_IJNSB_IJSE_SZ_EEENSB_IJSI_NSC_ILi512EEEEEENSB_IJSZ_NSC_ILi4096EEEEEEEEEEEEEvEENS16_INSA_30SM90_TMA_LOAD_IM2COL_MULTICASTENS18_IS1A_S1C_NSX_INSB_IJNSB_IJSI_SD_EEES1F_S1H_EEENSB_IJNSB_IJSE_S1M_EEES1L_NSB_IJSZ_NSC_ILi8192EEEEEEEEEEEEEvEEEENS_8epilogue10collective6detail29Sm90TmaWarpSpecializedAdapterINS24_15DefaultEpilogueISN_NSB_IJlNSB_IJSE_lllEEESZ_EEES29_NS23_6thread17LinearCombinationISN_Li1EffLNS2A_9ScaleType4KindE0ELNS_15FloatRoundStyleE2ESN_EENS_4gemm15EpilogueDefaultEEEEEvvEEEEvNT_6ParamsE)
        /*0014*/ 	.word	0x00000000


	//----- nvinfo : EIATTR_MIN_STACK_SIZE
	.align		4
.L_14:
        /*0018*/ 	.byte	0x04, 0x12
        /*001a*/ 	.short	(.L_16 - .L_15)
	.align		4
.L_15:
        /*001c*/ 	.word	index@(_ZN7cutlass13device_kernelINS_4conv6kernel13ConvUniversalINS1_16ConvProblemShapeILNS1_8OperatorE2ELi3EEENS1_10collective14CollectiveConvINS1_46MainloopSm90TmaGmmaWarpSpecializedImplicitGemmILS5_2ELi9ELi3EN4cute5tupleIJNSA_1CILi2EEENSC_ILi1EEESE_EEENS1_36KernelImplicitTmaWarpSpecializedSm90ELi1EEENSB_IJNSC_ILi64EEENSB_IJNSC_ILi128EEEEEENSB_IJSI_EEEEEENS_6half_tESN_NSA_8TiledMMAINSA_8MMA_AtomIJNSA_4SM904GMMA26MMA_64x128x16_F32F16F16_SSILNSR_5MajorE1ELST_1ELNSR_7ScaleInE1ELSU_1EEEEEENSA_6LayoutINSB_IJSE_SE_SE_EEENSB_IJNSC_ILi0EEESZ_SZ_EEEEENSB_IJNSA_10UnderscoreES12_S12_EEEEENS7_6detail26Sm90ImplicitGemmTileTraitsINSA_13SM90_TMA_LOADENSA_14ComposedLayoutINSA_7SwizzleILi3ELi4ELi3EEENSA_18smem_ptr_flag_bitsILi16EEENSX_INSB_IJNSB_IJSI_SE_EEENSB_IJNSC_ILi8EEES1E_EEENSB_IJSE_NSC_ILi9EEEEEEEEENSB_IJNSB_IJSE_SZ_EEENSB_IJSI_NSC_ILi512EEEEEENSB_IJSZ_NSC_ILi4096EEEEEEEEEEEEEvEENS16_INSA_30SM90_TMA_LOAD_IM2COL_MULTICASTENS18_IS1A_S1C_NSX_INSB_IJNSB_IJSI_SD_EEES1F_S1H_EEENSB_IJNSB_IJSE_S1M_EEES1L_NSB_IJSZ_NSC_ILi8192EEEEEEEEEEEEEvEEEENS_8epilogue10collective6detail29Sm90TmaWarpSpecializedAdapterINS24_15DefaultEpilogueISN_NSB_IJlNSB_IJSE_lllEEESZ_EEES29_NS23_6thread17LinearCombinationISN_Li1EffLNS2A_9ScaleType4KindE0ELNS_15FloatRoundStyleE2ESN_EENS_4gemm15EpilogueDefaultEEEEEvvEEEEvNT_6ParamsE)
        /*0020*/ 	.word	0x00000000
.L_16:


//--------------------- .nv.compat                --------------------------
	.section	.nv.compat,"",@"SHT_CUDA_COMPAT_INFO"
	.align	4
        /*0000*/ 	.byte	0x02, 0x09, 0x01, 0x00, 0x02, 0x02, 0x04, 0x00, 0x02, 0x05, 0x05, 0x00, 0x03, 0x07, 0x01, 0x01
        /*0010*/ 	.byte	0x02, 0x03, 0x01, 0x00, 0x02, 0x06, 0x01, 0x00, 0x04, 0x0b, 0x08, 0x00, 0x00, 0x00, 0x00, 0x00
        /*0020*/ 	.byte	0x00, 0x00, 0x00, 0x00


//--------------------- .nv.info._ZN7cutlass13device_kernelINS_4conv6kernel13ConvUniversalINS1_16ConvProblemShapeILNS1_8OperatorE2ELi3EEENS1_10collective14CollectiveConvINS1_46MainloopSm90TmaGmmaWarpSpecializedImplicitGemmILS5_2ELi9ELi3EN4cute5tupleIJNSA_1CILi2EEENSC_ILi1EEESE_EEENS1_36KernelImplicitTmaWarpSpecializedSm90ELi1EEENSB_IJNSC_ILi64EEENSB_IJNSC_ILi128EEEEEENSB_IJSI_EEEEEENS_6half_tESN_NSA_8TiledMMAINSA_8MMA_AtomIJNSA_4SM904GMMA26MMA_64x128x16_F32F16F16_SSILNSR_5MajorE1ELST_1ELNSR_7ScaleInE1ELSU_1EEEEEENSA_6LayoutINSB_IJSE_SE_SE_EEENSB_IJNSC_ILi0EEESZ_SZ_EEEEENSB_IJNSA_10UnderscoreES12_S12_EEEEENS7_6detail26Sm90ImplicitGemmTileTraitsINSA_13SM90_TMA_LOADENSA_14ComposedLayoutINSA_7SwizzleILi3ELi4ELi3EEENSA_18smem_ptr_flag_bitsILi16EEENSX_INSB_IJNSB_IJSI_SE_EEENSB_IJNSC_ILi8EEES1E_EEENSB_IJSE_NSC_ILi9EEEEEEEEENSB_IJNSB_IJSE_SZ_EEENSB_IJSI_NSC_ILi512EEEEEENSB_IJSZ_NSC_ILi4096EEEEEEEEEEEEEvEENS16_INSA_30SM90_TMA_LOAD_IM2COL_MULTICASTENS18_IS1A_S1C_NSX_INSB_IJNSB_IJSI_SD_EEES1F_S1H_EEENSB_IJNSB_IJSE_S1M_EEES1L_NSB_IJSZ_NSC_ILi8192EEEEEEEEEEEEEvEEEENS_8epilogue10collective6detail29Sm90TmaWarpSpecializedAdapterINS24_15DefaultEpilogueISN_NSB_IJlNSB_IJSE_lllEEESZ_EEES29_NS23_6thread17LinearCombinationISN_Li1EffLNS2A_9ScaleType4KindE0ELNS_15FloatRoundStyleE2ESN_EENS_4gemm15EpilogueDefaultEEEEEvvEEEEvNT_6ParamsE --------------------------
	.section	.nv.info._ZN7cutlass13device_kernelINS_4conv6kernel13ConvUniversalINS1_16ConvProblemShapeILNS1_8OperatorE2ELi3EEENS1_10collective14CollectiveConvINS1_46MainloopSm90TmaGmmaWarpSpecializedImplicitGemmILS5_2ELi9ELi3EN4cute5tupleIJNSA_1CILi2EEENSC_ILi1EEESE_EEENS1_36KernelImplicitTmaWarpSpecializedSm90ELi1EEENSB_IJNSC_ILi64EEENSB_IJNSC_ILi128EEEEEENSB_IJSI_EEEEEENS_6half_tESN_NSA_8TiledMMAINSA_8MMA_AtomIJNSA_4SM904GMMA26MMA_64x128x16_F32F16F16_SSILNSR_5MajorE1ELST_1ELNSR_7ScaleInE1ELSU_1EEEEEENSA_6LayoutINSB_IJSE_SE_SE_EEENSB_IJNSC_ILi0EEESZ_SZ_EEEEENSB_IJNSA_10UnderscoreES12_S12_EEEEENS7_6detail26Sm90ImplicitGemmTileTraitsINSA_13SM90_TMA_LOADENSA_14ComposedLayoutINSA_7SwizzleILi3ELi4ELi3EEENSA_18smem_ptr_flag_bitsILi16EEENSX_INSB_IJNSB_IJSI_SE_EEENSB_IJNSC_ILi8EEES1E_EEENSB_IJSE_NSC_ILi9EEEEEEEEENSB_IJNSB_IJSE_SZ_EEENSB_IJSI_NSC_ILi512EEEEEENSB_IJSZ_NSC_ILi4096EEEEEEEEEEEEEvEENS16_INSA_30SM90_TMA_LOAD_IM2COL_MULTICASTENS18_IS1A_S1C_NSX_INSB_IJNSB_IJSI_SD_EEES1F_S1H_EEENSB_IJNSB_IJSE_S1M_EEES1L_NSB_IJSZ_NSC_ILi8192EEEEEEEEEEEEEvEEEENS_8epilogue10collective6detail29Sm90TmaWarpSpecializedAdapterINS24_15DefaultEpilogueISN_NSB_IJlNSB_IJSE_lllEEESZ_EEES29_NS23_6thread17LinearCombinationISN_Li1EffLNS2A_9ScaleType4KindE0ELNS_15FloatRoundStyleE2ESN_EENS_4gemm15EpilogueDefaultEEEEEvvEEEEvNT_6ParamsE,"",@"SHT_CUDA_INFO"
	.sectionflags	@""
	.align	4


	//----- nvinfo : EIATTR_CUDA_API_VERSION
	.align		4
        /*0000*/ 	.byte	0x04, 0x37
        /*0002*/ 	.short	(.L_18 - .L_17)
.L_17:
        /*0004*/ 	.word	0x00000082


	//----- nvinfo : EIATTR_KPARAM_INFO
	.align		4
.L_18:
        /*0008*/ 	.byte	0x04, 0x17
        /*000a*/ 	.short	(.L_20 - .L_19)
.L_19:
        /*000c*/ 	.word	0x00000000
        /*0010*/ 	.short	0x0000
        /*0012*/ 	.short	0x0070
        /*0014*/ 	.byte	0x00, 0xf0, 0x01, 0x10


	//----- nvinfo : EIATTR_SPARSE_MMA_MASK
	.align		4
.L_20:
        /*0018*/ 	.byte	0x03, 0x50
        /*001a*/ 	.short	0x0000


	//----- nvinfo : EIATTR_MAXREG_COUNT
	.align		4
        /*001c*/ 	.byte	0x03, 0x1b
        /*001e*/ 	.short	0x00ff


	//----- nvinfo : EIATTR_NUM_BARRIERS
	.align		4
        /*0020*/ 	.byte	0x02, 0x4c
        /*0022*/ 	.byte	0x01
	.zero		1


	//----- nvinfo : EIATTR_MERCURY_ISA_VERSION
	.align		4
        /*0024*/ 	.byte	0x03, 0x5f
        /*0026*/ 	.short	0x0101


	//----- nvinfo : EIATTR_COOP_GROUP_MASK_REGIDS
	.align		4
        /*0028*/ 	.byte	0x04, 0x29
        /*002a*/ 	.short	(.L_22 - .L_21)


	//   ....[0]....
.L_21:
        /*002c*/ 	.word	0xffffffff


	//   ....[1]....
        /*0030*/ 	.word	0xffffffff


	//   ....[2]....
        /*0034*/ 	.word	0xffffffff


	//   ....[3]....
        /*0038*/ 	.word	0xffffffff


	//----- nvinfo : EIATTR_COOP_GROUP_INSTR_OFFSETS
	.align		4
.L_22:
        /*003c*/ 	.byte	0x04, 0x28
        /*003e*/ 	.short	(.L_24 - .L_23)


	//   ....[0]....
.L_23:
        /*0040*/ 	.word	0x00000070


	//   ....[1]....
        /*0044*/ 	.word	0x00000080


	//   ....[2]....
        /*0048*/ 	.word	0x00000140


	//   ....[3]....
        /*004c*/ 	.word	0x00000770


	//----- nvinfo : EIATTR_MBARRIER_INSTR_OFFSETS
	.align		4
.L_24:
        /*0050*/ 	.byte	0x04, 0x39
        /*0052*/ 	.short	(.L_26 - .L_25)


	//   ....[0]....
.L_25:
        /*0054*/ 	.word	0x00000310
        /*0058*/ 	.word	0x000000ff
        /*005c*/ 	.word	0x00036000
        /*0060*/ 	.short	0x0100
        /*0062*/ 	.byte	0x08
	.zero		1


	//   ....[1]....
        /*0064*/ 	.word	0x00000320
        /*0068*/ 	.word	0x000000ff
        /*006c*/ 	.word	0x00036048
        /*0070*/ 	.short	0x0100
        /*0072*/ 	.byte	0x08
	.zero		1


	//   ....[2]....
        /*0074*/ 	.word	0x00000330
        /*0078*/ 	.word	0x000000ff
        /*007c*/ 	.word	0x00036008
        /*0080*/ 	.short	0x0100
        /*0082*/ 	.byte	0x08
	.zero		1


	//   ....[3]....
        /*0084*/ 	.word	0x00000340
        /*0088*/ 	.word	0x000000ff
        /*008c*/ 	.word	0x00036050
        /*0090*/ 	.short	0x0100
        /*0092*/ 	.byte	0x08
	.zero		1


	//   ....[4]....
        /*0094*/ 	.word	0x00000350
        /*0098*/ 	.word	0x000000ff
        /*009c*/ 	.word	0x00036010
        /*00a0*/ 	.short	0x0100
        /*00a2*/ 	.byte	0x08
	.zero		1


	//   ....[5]....
        /*00a4*/ 	.word	0x00000360
        /*00a8*/ 	.word	0x000000ff
        /*00ac*/ 	.word	0x00036058
        /*00b0*/ 	.short	0x0100
        /*00b2*/ 	.byte	0x08
	.zero		1


	//   ....[6]....
        /*00b4*/ 	.word	0x00000370
        /*00b8*/ 	.word	0x000000ff
        /*00bc*/ 	.word	0x00036018
        /*00c0*/ 	.short	0x0100
        /*00c2*/ 	.byte	0x08
	.zero		1


	//   ....[7]....
        /*00c4*/ 	.word	0x00000380
        /*00c8*/ 	.word	0x000000ff
        /*00cc*/ 	.word	0x00036060
        /*00d0*/ 	.short	0x0100
        /*00d2*/ 	.byte	0x08
	.zero		1


	//   ....[8]....
        /*00d4*/ 	.word	0x00000390
        /*00d8*/ 	.word	0x000000ff
        /*00dc*/ 	.word	0x00036020
        /*00e0*/ 	.short	0x0100
        /*00e2*/ 	.byte	0x08
	.zero		1


	//   ....[9]....
        /*00e4*/ 	.word	0x000003a0
        /*00e8*/ 	.word	0x000000ff
        /*00ec*/ 	.word	0x00036068
        /*00f0*/ 	.short	0x0100
        /*00f2*/ 	.byte	0x08
	.zero		1


	//   ....[10]....
        /*00f4*/ 	.word	0x000003b0
        /*00f8*/ 	.word	0x000000ff
        /*00fc*/ 	.word	0x00036028
        /*0100*/ 	.short	0x0100
        /*0102*/ 	.byte	0x08
	.zero		1


	//   ....[11]....
        /*0104*/ 	.word	0x000003c0
        /*0108*/ 	.word	0x000000ff
        /*010c*/ 	.word	0x00036070
        /*0110*/ 	.short	0x0100
        /*0112*/ 	.byte	0x08
	.zero		1


	//   ....[12]....
        /*0114*/ 	.word	0x000003d0
        /*0118*/ 	.word	0x000000ff
        /*011c*/ 	.word	0x00036030
        /*0120*/ 	.short	0x0100
        /*0122*/ 	.byte	0x08
	.zero		1


	//   ....[13]....
        /*0124*/ 	.word	0x000003e0
        /*0128*/ 	.word	0x000000ff
        /*012c*/ 	.word	0x00036078
        /*0130*/ 	.short	0x0100
        /*0132*/ 	.byte	0x08
	.zero		1


	//   ....[14]....
        /*0134*/ 	.word	0x000003f0
        /*0138*/ 	.word	0x000000ff
        /*013c*/ 	.word	0x00036038
        /*0140*/ 	.short	0x0100
        /*0142*/ 	.byte	0x08
	.zero		1


	//   ....[15]....
        /*0144*/ 	.word	0x00000400
        /*0148*/ 	.word	0x000000ff
        /*014c*/ 	.word	0x00036080
        /*0150*/ 	.short	0x0100
        /*0152*/ 	.byte	0x08
	.zero		1


	//   ....[16]....
        /*0154*/ 	.word	0x00000410
        /*0158*/ 	.word	0x000000ff
        /*015c*/ 	.word	0x00036040
        /*0160*/ 	.short	0x0100
        /*0162*/ 	.byte	0x08
	.zero		1


	//   ....[17]....
        /*0164*/ 	.word	0x00000420
        /*0168*/ 	.word	0x000000ff
        /*016c*/ 	.word	0x00036088
        /*0170*/ 	.short	0x0100
        /*0172*/ 	.byte	0x08
	.zero		1


	//   ....[18]....
        /*0174*/ 	.word	0x000012d0
        /*0178*/ 	.word	0x0000000c
        /*017c*/ 	.word	0x00036000
        /*0180*/ 	.short	0x010a
        /*0182*/ 	.byte	0x3f
	.zero		1


	//   ....[19]....
        /*0184*/ 	.word	0x00001680
        /*0188*/ 	.word	0x0000000d
        /*018c*/ 	.word	0x00036000
        /*0190*/ 	.short	0x010a
        /*0192*/ 	.byte	0x3f
	.zero		1


	//   ....[20]....
        /*0194*/ 	.word	0x000018a0
        /*0198*/ 	.word	0x0000000d
        /*019c*/ 	.word	0x00000000
        /*01a0*/ 	.short	0x0101
        /*01a2*/ 	.byte	0x3f
	.zero		1


	//   ....[21]....
        /*01a4*/ 	.word	0x00001b50
        /*01a8*/ 	.word	0x00000003
        /*01ac*/ 	.word	0x00000000
        /*01b0*/ 	.short	0x0101
        /*01b2*/ 	.byte	0x3f
	.zero		1


	//   ....[22]....
        /*01b4*/ 	.word	0x00006720
        /*01b8*/ 	.word	0x0000000a
        /*01bc*/ 	.word	0x00036048
        /*01c0*/ 	.short	0x010a
        /*01c2*/ 	.byte	0x3f
	.zero		1


	//   ....[23]....
        /*01c4*/ 	.word	0x00006fb0
        /*01c8*/ 	.word	0x00000004
        /*01cc*/ 	.word	0x00000000
        /*01d0*/ 	.short	0x010a
        /*01d2*/ 	.byte	0x3f
	.zero		1


	//   ....[24]....
        /*01d4*/ 	.word	0x00007060
        /*01d8*/ 	.word	0x00000000
        /*01dc*/ 	.word	0x00000000
        /*01e0*/ 	.short	0x010a
        /*01e2*/ 	.byte	0x3f
	.zero		1


	//   ....[25]....
        /*01e4*/ 	.word	0x00007110
        /*01e8*/ 	.word	0x00000000
        /*01ec*/ 	.word	0x00000000
        /*01f0*/ 	.short	0x010a
        /*01f2*/ 	.byte	0x3f
	.zero		1


	//   ....[26]....
        /*01f4*/ 	.word	0x000071c0
        /*01f8*/ 	.word	0x00000000
        /*01fc*/ 	.word	0x00000000
        /*0200*/ 	.short	0x010a
        /*0202*/ 	.byte	0x3f
	.zero		1


	//   ....[27]....
        /*0204*/ 	.word	0x00007270
        /*0208*/ 	.word	0x00000000
        /*020c*/ 	.word	0x00000000
        /*0210*/ 	.short	0x010a
        /*0212*/ 	.byte	0x3f
	.zero		1


	//   ....[28]....
        /*0214*/ 	.word	0x00007320
        /*0218*/ 	.word	0x00000000
        /*021c*/ 	.word	0x00000000
        /*0220*/ 	.short	0x010a
        /*0222*/ 	.byte	0x3f
	.zero		1


	//   ....[29]....
        /*0224*/ 	.word	0x000073d0
        /*0228*/ 	.word	0x00000000
        /*022c*/ 	.word	0x00000000
        /*0230*/ 	.short	0x010a
        /*0232*/ 	.byte	0x3f
	.zero		1


	//   ....[30]....
        /*0234*/ 	.word	0x00007480
        /*0238*/ 	.word	0x00000000
        /*023c*/ 	.word	0x00000000
        /*0240*/ 	.short	0x010a
        /*0242*/ 	.byte	0x3f
	.zero		1


	//   ....[31]....
        /*0244*/ 	.word	0x00007530
        /*0248*/ 	.word	0x00000002
        /*024c*/ 	.word	0x00000000
        /*0250*/ 	.short	0x010a
        /*0252*/ 	.byte	0x3f
	.zero		1


	//----- nvinfo : EIATTR_NUM_MBARRIERS
	.align		4
.L_26:
        /*0254*/ 	.byte	0x03, 0x38
        /*0256*/ 	.short	0x0012


	//----- nvinfo : EIATTR_EXIT_INSTR_OFFSETS
	.align		4
        /*0258*/ 	.byte	0x04, 0x1c
        /*025a*/ 	.short	(.L_28 - .L_27)


	//   ....[0]....
.L_27:
        /*025c*/ 	.word	0x00000ff0


	//   ....[1]....
        /*0260*/ 	.word	0x00001d30


	//   ....[2]....
        /*0264*/ 	.word	0x00001e10


	//   ....[3]....
        /*0268*/ 	.word	0x00001f00


	//   ....[4]....
        /*026c*/ 	.word	0x00005210


	//   ....[5]....
        /*0270*/ 	.word	0x00005240


	//   ....[6]....
        /*0274*/ 	.word	0x00006490


	//   ....[7]....
        /*0278*/ 	.word	0x000064c0


	//   ....[8]....
        /*027c*/ 	.word	0x000064e0


	//   ....[9]....
        /*0280*/ 	.word	0x00006ea0


	//   ....[10]....
        /*0284*/ 	.word	0x00007560


	//----- nvinfo : EIATTR_MAX_THREADS
	.align		4
.L_28:
        /*0288*/ 	.byte	0x04, 0x05
        /*028a*/ 	.short	(.L_30 - .L_29)
.L_29:
        /*028c*/ 	.word	0x00000100
        /*0290*/ 	.word	0x00000001
        /*0294*/ 	.word	0x00000001


	//----- nvinfo : EIATTR_CRS_STACK_SIZE
	.align		4
.L_30:
        /*0298*/ 	.byte	0x04, 0x1e
        /*029a*/ 	.short	(.L_32 - .L_31)
.L_31:
        /*029c*/ 	.word	0x00000000


	//----- nvinfo : EIATTR_CBANK_PARAM_SIZE
	.align		4
.L_32:
        /*02a0*/ 	.byte	0x03, 0x19
        /*02a2*/ 	.short	0x0470


	//----- nvinfo : EIATTR_PARAM_CBANK
	.align		4
        /*02a4*/ 	.byte	0x04, 0x0a
        /*02a6*/ 	.short	(.L_34 - .L_33)
	.align		4
.L_33:
        /*02a8*/ 	.word	index@(.nv.constant0._ZN7cutlass13device_kernelINS_4conv6kernel13ConvUniversalINS1_16ConvProblemShapeILNS1_8OperatorE2ELi3EEENS1_10collective14CollectiveConvINS1_46MainloopSm90TmaGmmaWarpSpecializedImplicitGemmILS5_2ELi9ELi3EN4cute5tupleIJNSA_1CILi2EEENSC_ILi1EEESE_EEENS1_36KernelImplicitTmaWarpSpecializedSm90ELi1EEENSB_IJNSC_ILi64EEENSB_IJNSC_ILi128EEEEEENSB_IJSI_EEEEEENS_6half_tESN_NSA_8TiledMMAINSA_8MMA_AtomIJNSA_4SM904GMMA26MMA_64x128x16_F32F16F16_SSILNSR_5MajorE1ELST_1ELNSR_7ScaleInE1ELSU_1EEEEEENSA_6LayoutINSB_IJSE_SE_SE_EEENSB_IJNSC_ILi0EEESZ_SZ_EEEEENSB_IJNSA_10UnderscoreES12_S12_EEEEENS7_6detail26Sm90ImplicitGemmTileTraitsINSA_13SM90_TMA_LOADENSA_14ComposedLayoutINSA_7SwizzleILi3ELi4ELi3EEENSA_18smem_ptr_flag_bitsILi16EEENSX_INSB_IJNSB_IJSI_SE_EEENSB_IJNSC_ILi8EEES1E_EEENSB_IJSE_NSC_ILi9EEEEEEEEENSB_IJNSB_IJSE_SZ_EEENSB_IJSI_NSC_ILi512EEEEEENSB_IJSZ_NSC_ILi4096EEEEEEEEEEEEEvEENS16_INSA_30SM90_TMA_LOAD_IM2COL_MULTICASTENS18_IS1A_S1C_NSX_INSB_IJNSB_IJSI_SD_EEES1F_S1H_EEENSB_IJNSB_IJSE_S1M_EEES1L_NSB_IJSZ_NSC_ILi8192EEEEEEEEEEEEEvEEEENS_8epilogue10collective6detail29Sm90TmaWarpSpecializedAdapterINS24_15DefaultEpilogueISN_NSB_IJlNSB_IJSE_lllEEESZ_EEES29_NS23_6thread17LinearCombinationISN_Li1EffLNS2A_9ScaleType4KindE0ELNS_15FloatRoundStyleE2ESN_EENS_4gemm15EpilogueDefaultEEEEEvvEEEEvNT_6ParamsE)
        /*02ac*/ 	.short	0x0210
        /*02ae*/ 	.short	0x0470


	//----- nvinfo : EIATTR_SW_WAR
	.align		4
.L_34:
        /*02b0*/ 	.byte	0x04, 0x36
        /*02b2*/ 	.short	(.L_36 - .L_35)
.L_35:
        /*02b4*/ 	.word	0x00000008
.L_36:


//--------------------- .nv.callgraph             --------------------------
	.section	.nv.callgraph,"",@"SHT_CUDA_CALLGRAPH"
	.align	4
	.sectionentsize	8
	.align		4
        /*0000*/ 	.word	0x00000000
	.align		4
        /*0004*/ 	.word	0xffffffff
	.align		4
        /*0008*/ 	.word	0x00000000
	.align		4
        /*000c*/ 	.word	0xfffffffe
	.align		4
        /*0010*/ 	.word	0x00000000
	.align		4
        /*0014*/ 	.word	0xfffffffd
	.align		4
        /*0018*/ 	.word	0x00000000
	.align		4
        /*001c*/ 	.word	0xfffffffc


//--------------------- .nv.constant4             --------------------------
	.section	.nv.constant4,"a",@progbits
	.align	8
	.align		8
.nv.constant4:
        /*0000*/ 	.dword	_ZN39_INTERNAL_aafcf724_4_k_cu_a56ebeff_38764cuda3std3__45__cpo5beginE
	.align		8
        /*0008*/ 	.dword	_ZN39_INTERNAL_aafcf724_4_k_cu_a56ebeff_38764cuda3std3__45__cpo3endE
	.align		8
        /*0010*/ 	.dword	_ZN39_INTERNAL_aafcf724_4_k_cu_a56ebeff_38764cuda3std3__45__cpo6cbeginE
	.align		8
        /*0018*/ 	.dword	_ZN39_INTERNAL_aafcf724_4_k_cu_a56ebeff_38764cuda3std3__45__cpo4cendE
	.align		8
        /*0020*/ 	.dword	_ZN39_INTERNAL_aafcf724_4_k_cu_a56ebeff_38764cuda3std3__441_GLOBAL__N__aafcf724_4_k_cu_a56ebeff_38766ignoreE
	.align		8
        /*0028*/ 	.dword	_ZN39_INTERNAL_aafcf724_4_k_cu_a56ebeff_38764cuda3std3__419piecewise_constructE
	.align		8
        /*0030*/ 	.dword	_ZN39_INTERNAL_aafcf724_4_k_cu_a56ebeff_38764cuda3std3__48in_placeE
	.align		8
        /*0038*/ 	.dword	_ZN39_INTERNAL_aafcf724_4_k_cu_a56ebeff_38764cuda3std6ranges3__45__cpo4swapE
	.align		8
        /*0040*/ 	.dword	_ZN39_INTERNAL_aafcf724_4_k_cu_a56ebeff_38764cuda3std6ranges3__45__cpo9iter_moveE
	.align		8
        /*0048*/ 	.dword	_ZN39_INTERNAL_aafcf724_4_k_cu_a56ebeff_38764cute7productE
	.align		8
        /*0050*/ 	.dword	_ZN39_INTERNAL_aafcf724_4_k_cu_a56ebeff_38764cute1_E


//--------------------- .text._ZN7cutlass13device_kernelINS_4conv6kernel13ConvUniversalINS1_16ConvProblemShapeILNS1_8OperatorE2ELi3EEENS1_10collective14CollectiveConvINS1_46MainloopSm90TmaGmmaWarpSpecializedImplicitGemmILS5_2ELi9ELi3EN4cute5tupleIJNSA_1CILi2EEENSC_ILi1EEESE_EEENS1_36KernelImplicitTmaWarpSpecializedSm90ELi1EEENSB_IJNSC_ILi64EEENSB_IJNSC_ILi128EEEEEENSB_IJSI_EEEEEENS_6half_tESN_NSA_8TiledMMAINSA_8MMA_AtomIJNSA_4SM904GMMA26MMA_64x128x16_F32F16F16_SSILNSR_5MajorE1ELST_1ELNSR_7ScaleInE1ELSU_1EEEEEENSA_6LayoutINSB_IJSE_SE_SE_EEENSB_IJNSC_ILi0EEESZ_SZ_EEEEENSB_IJNSA_10UnderscoreES12_S12_EEEEENS7_6detail26Sm90ImplicitGemmTileTraitsINSA_13SM90_TMA_LOADENSA_14ComposedLayoutINSA_7SwizzleILi3ELi4ELi3EEENSA_18smem_ptr_flag_bitsILi16EEENSX_INSB_IJNSB_IJSI_SE_EEENSB_IJNSC_ILi8EEES1E_EEENSB_IJSE_NSC_ILi9EEEEEEEEENSB_IJNSB_IJSE_SZ_EEENSB_IJSI_NSC_ILi512EEEEEENSB_IJSZ_NSC_ILi4096EEEEEEEEEEEEEvEENS16_INSA_30SM90_TMA_LOAD_IM2COL_MULTICASTENS18_IS1A_S1C_NSX_INSB_IJNSB_IJSI_SD_EEES1F_S1H_EEENSB_IJNSB_IJSE_S1M_EEES1L_NSB_IJSZ_NSC_ILi8192EEEEEEEEEEEEEvEEEENS_8epilogue10collective6detail29Sm90TmaWarpSpecializedAdapterINS24_15DefaultEpilogueISN_NSB_IJlNSB_IJSE_lllEEESZ_EEES29_NS23_6thread17LinearCombinationISN_Li1EffLNS2A_9ScaleType4KindE0ELNS_15FloatRoundStyleE2ESN_EENS_4gemm15EpilogueDefaultEEEEEvvEEEEvNT_6ParamsE --------------------------
	.section	.text._ZN7cutlass13device_kernelINS_4conv6kernel13ConvUniversalINS1_16ConvProblemShapeILNS1_8OperatorE2ELi3EEENS1_10collective14CollectiveConvINS1_46MainloopSm90TmaGmmaWarpSpecializedImplicitGemmILS5_2ELi9ELi3EN4cute5tupleIJNSA_1CILi2EEENSC_ILi1EEESE_EEENS1_36KernelImplicitTmaWarpSpecializedSm90ELi1EEENSB_IJNSC_ILi64EEENSB_IJNSC_ILi128EEEEEENSB_IJSI_EEEEEENS_6half_tESN_NSA_8TiledMMAINSA_8MMA_AtomIJNSA_4SM904GMMA26MMA_64x128x16_F32F16F16_SSILNSR_5MajorE1ELST_1ELNSR_7ScaleInE1ELSU_1EEEEEENSA_6LayoutINSB_IJSE_SE_SE_EEENSB_IJNSC_ILi0EEESZ_SZ_EEEEENSB_IJNSA_10UnderscoreES12_S12_EEEEENS7_6detail26Sm90ImplicitGemmTileTraitsINSA_13SM90_TMA_LOADENSA_14ComposedLayoutINSA_7SwizzleILi3ELi4ELi3EEENSA_18smem_ptr_flag_bitsILi16EEENSX_INSB_IJNSB_IJSI_SE_EEENSB_IJNSC_ILi8EEES1E_EEENSB_IJSE_NSC_ILi9EEEEEEEEENSB_IJNSB_IJSE_SZ_EEENSB_IJSI_NSC_ILi512EEEEEENSB_IJSZ_NSC_ILi4096EEEEEEEEEEEEEvEENS16_INSA_30SM90_TMA_LOAD_IM2COL_MULTICASTENS18_IS1A_S1C_NSX_INSB_IJNSB_IJSI_SD_EEES1F_S1H_EEENSB_IJNSB_IJSE_S1M_EEES1L_NSB_IJSZ_NSC_ILi8192EEEEEEEEEEEEEvEEEENS_8epilogue10collective6detail29Sm90TmaWarpSpecializedAdapterINS24_15DefaultEpilogueISN_NSB_IJlNSB_IJSE_lllEEESZ_EEES29_NS23_6thread17LinearCombinationISN_Li1EffLNS2A_9ScaleType4KindE0ELNS_15FloatRoundStyleE2ESN_EENS_4gemm15EpilogueDefaultEEEEEvvEEEEvNT_6ParamsE,"ax",@progbits
	.align	128
.text._ZN7cutlass13device_kernelINS_4conv6kernel13ConvUniversalINS1_16ConvProblemShapeILNS1_8OperatorE2ELi3EEENS1_10collective14CollectiveConvINS1_46MainloopSm90TmaGmmaWarpSpecializedImplicitGemmILS5_2ELi9ELi3EN4cute5tupleIJNSA_1CILi2EEENSC_ILi1EEESE_EEENS1_36KernelImplicitTmaWarpSpecializedSm90ELi1EEENSB_IJNSC_ILi64EEENSB_IJNSC_ILi128EEEEEENSB_IJSI_EEEEEENS_6half_tESN_NSA_8TiledMMAINSA_8MMA_AtomIJNSA_4SM904GMMA26MMA_64x128x16_F32F16F16_SSILNSR_5MajorE1ELST_1ELNSR_7ScaleInE1ELSU_1EEEEEENSA_6LayoutINSB_IJSE_SE_SE_EEENSB_IJNSC_ILi0EEESZ_SZ_EEEEENSB_IJNSA_10UnderscoreES12_S12_EEEEENS7_6detail26Sm90ImplicitGemmTileTraitsINSA_13SM90_TMA_LOADENSA_14ComposedLayoutINSA_7SwizzleILi3ELi4ELi3EEENSA_18smem_ptr_flag_bitsILi16EEENSX_INSB_IJNSB_IJSI_SE_EEENSB_IJNSC_ILi8EEES1E_EEENSB_IJSE_NSC_ILi9EEEEEEEEENSB_IJNSB_IJSE_SZ_EEENSB_IJSI_NSC_ILi512EEEEEENSB_IJSZ_NSC_ILi4096EEEEEEEEEEEEEvEENS16_INSA_30SM90_TMA_LOAD_IM2COL_MULTICASTENS18_IS1A_S1C_NSX_INSB_IJNSB_IJSI_SD_EEES1F_S1H_EEENSB_IJNSB_IJSE_S1M_EEES1L_NSB_IJSZ_NSC_ILi8192EEEEEEEEEEEEEvEEEENS_8epilogue10collective6detail29Sm90TmaWarpSpecializedAdapterINS24_15DefaultEpilogueISN_NSB_IJlNSB_IJSE_lllEEESZ_EEES29_NS23_6thread17LinearCombinationISN_Li1EffLNS2A_9ScaleType4KindE0ELNS_15FloatRoundStyleE2ESN_EENS_4gemm15EpilogueDefaultEEEEEvvEEEEvNT_6ParamsE:
        .type           _ZN7cutlass13device_kernelINS_4conv6kernel13ConvUniversalINS1_16ConvProblemShapeILNS1_8OperatorE2ELi3EEENS1_10collective14CollectiveConvINS1_46MainloopSm90TmaGmmaWarpSpecializedImplicitGemmILS5_2ELi9ELi3EN4cute5tupleIJNSA_1CILi2EEENSC_ILi1EEESE_EEENS1_36KernelImplicitTmaWarpSpecializedSm90ELi1EEENSB_IJNSC_ILi64EEENSB_IJNSC_ILi128EEEEEENSB_IJSI_EEEEEENS_6half_tESN_NSA_8TiledMMAINSA_8MMA_AtomIJNSA_4SM904GMMA26MMA_64x128x16_F32F16F16_SSILNSR_5MajorE1ELST_1ELNSR_7ScaleInE1ELSU_1EEEEEENSA_6LayoutINSB_IJSE_SE_SE_EEENSB_IJNSC_ILi0EEESZ_SZ_EEEEENSB_IJNSA_10UnderscoreES12_S12_EEEEENS7_6detail26Sm90ImplicitGemmTileTraitsINSA_13SM90_TMA_LOADENSA_14ComposedLayoutINSA_7SwizzleILi3ELi4ELi3EEENSA_18smem_ptr_flag_bitsILi16EEENSX_INSB_IJNSB_IJSI_SE_EEENSB_IJNSC_ILi8EEES1E_EEENSB_IJSE_NSC_ILi9EEEEEEEEENSB_IJNSB_IJSE_SZ_EEENSB_IJSI_NSC_ILi512EEEEEENSB_IJSZ_NSC_ILi4096EEEEEEEEEEEEEvEENS16_INSA_30SM90_TMA_LOAD_IM2COL_MULTICASTENS18_IS1A_S1C_NSX_INSB_IJNSB_IJSI_SD_EEES1F_S1H_EEENSB_IJNSB_IJSE_S1M_EEES1L_NSB_IJSZ_NSC_ILi8192EEEEEEEEEEEEEvEEEENS_8epilogue10collective6detail29Sm90TmaWarpSpecializedAdapterINS24_15DefaultEpilogueISN_NSB_IJlNSB_IJSE_lllEEESZ_EEES29_NS23_6thread17LinearCombinationISN_Li1EffLNS2A_9ScaleType4KindE0ELNS_15FloatRoundStyleE2ESN_EENS_4gemm15EpilogueDefaultEEEEEvvEEEEvNT_6ParamsE,@function
        .size           _ZN7cutlass13device_kernelINS_4conv6kernel13ConvUniversalINS1_16ConvProblemShapeILNS1_8OperatorE2ELi3EEENS1_10collective14CollectiveConvINS1_46MainloopSm90TmaGmmaWarpSpecializedImplicitGemmILS5_2ELi9ELi3EN4cute5tupleIJNSA_1CILi2EEENSC_ILi1EEESE_EEENS1_36KernelImplicitTmaWarpSpecializedSm90ELi1EEENSB_IJNSC_ILi64EEENSB_IJNSC_ILi128EEEEEENSB_IJSI_EEEEEENS_6half_tESN_NSA_8TiledMMAINSA_8MMA_AtomIJNSA_4SM904GMMA26MMA_64x128x16_F32F16F16_SSILNSR_5MajorE1ELST_1ELNSR_7ScaleInE1ELSU_1EEEEEENSA_6LayoutINSB_IJSE_SE_SE_EEENSB_IJNSC_ILi0EEESZ_SZ_EEEEENSB_IJNSA_10UnderscoreES12_S12_EEEEENS7_6detail26Sm90ImplicitGemmTileTraitsINSA_13SM90_TMA_LOADENSA_14ComposedLayoutINSA_7SwizzleILi3ELi4ELi3EEENSA_18smem_ptr_flag_bitsILi16EEENSX_INSB_IJNSB_IJSI_SE_EEENSB_IJNSC_ILi8EEES1E_EEENSB_IJSE_NSC_ILi9EEEEEEEEENSB_IJNSB_IJSE_SZ_EEENSB_IJSI_NSC_ILi512EEEEEENSB_IJSZ_NSC_ILi4096EEEEEEEEEEEEEvEENS16_INSA_30SM90_TMA_LOAD_IM2COL_MULTICASTENS18_IS1A_S1C_NSX_INSB_IJNSB_IJSI_SD_EEES1F_S1H_EEENSB_IJNSB_IJSE_S1M_EEES1L_NSB_IJSZ_NSC_ILi8192EEEEEEEEEEEEEvEEEENS_8epilogue10collective6detail29Sm90TmaWarpSpecializedAdapterINS24_15DefaultEpilogueISN_NSB_IJlNSB_IJSE_lllEEESZ_EEES29_NS23_6thread17LinearCombinationISN_Li1EffLNS2A_9ScaleType4KindE0ELNS_15FloatRoundStyleE2ESN_EENS_4gemm15EpilogueDefaultEEEEEvvEEEEvNT_6ParamsE,(.L_x_169 - _ZN7cutlass13device_kernelINS_4conv6kernel13ConvUniversalINS1_16ConvProblemShapeILNS1_8OperatorE2ELi3EEENS1_10collective14CollectiveConvINS1_46MainloopSm90TmaGmmaWarpSpecializedImplicitGemmILS5_2ELi9ELi3EN4cute5tupleIJNSA_1CILi2EEENSC_ILi1EEESE_EEENS1_36KernelImplicitTmaWarpSpecializedSm90ELi1EEENSB_IJNSC_ILi64EEENSB_IJNSC_ILi128EEEEEENSB_IJSI_EEEEEENS_6half_tESN_NSA_8TiledMMAINSA_8MMA_AtomIJNSA_4SM904GMMA26MMA_64x128x16_F32F16F16_SSILNSR_5MajorE1ELST_1ELNSR_7ScaleInE1ELSU_1EEEEEENSA_6LayoutINSB_IJSE_SE_SE_EEENSB_IJNSC_ILi0EEESZ_SZ_EEEEENSB_IJNSA_10UnderscoreES12_S12_EEEEENS7_6detail26Sm90ImplicitGemmTileTraitsINSA_13SM90_TMA_LOADENSA_14ComposedLayoutINSA_7SwizzleILi3ELi4ELi3EEENSA_18smem_ptr_flag_bitsILi16EEENSX_INSB_IJNSB_IJSI_SE_EEENSB_IJNSC_ILi8EEES1E_EEENSB_IJSE_NSC_ILi9EEEEEEEEENSB_IJNSB_IJSE_SZ_EEENSB_IJSI_NSC_ILi512EEEEEENSB_IJSZ_NSC_ILi4096EEEEEEEEEEEEEvEENS16_INSA_30SM90_TMA_LOAD_IM2COL_MULTICASTENS18_IS1A_S1C_NSX_INSB_IJNSB_IJSI_SD_EEES1F_S1H_EEENSB_IJNSB_IJSE_S1M_EEES1L_NSB_IJSZ_NSC_ILi8192EEEEEEEEEEEEEvEEEENS_8epilogue10collective6detail29Sm90TmaWarpSpecializedAdapterINS24_15DefaultEpilogueISN_NSB_IJlNSB_IJSE_lllEEESZ_EEES29_NS23_6thread17LinearCombinationISN_Li1EffLNS2A_9ScaleType4KindE0ELNS_15FloatRoundStyleE2ESN_EENS_4gemm15EpilogueDefaultEEEEEvvEEEEvNT_6ParamsE)
        .other          _ZN7cutlass13device_kernelINS_4conv6kernel13ConvUniversalINS1_16ConvProblemShapeILNS1_8OperatorE2ELi3EEENS1_10collective14CollectiveConvINS1_46MainloopSm90TmaGmmaWarpSpecializedImplicitGemmILS5_2ELi9ELi3EN4cute5tupleIJNSA_1CILi2EEENSC_ILi1EEESE_EEENS1_36KernelImplicitTmaWarpSpecializedSm90ELi1EEENSB_IJNSC_ILi64EEENSB_IJNSC_ILi128EEEEEENSB_IJSI_EEEEEENS_6half_tESN_NSA_8TiledMMAINSA_8MMA_AtomIJNSA_4SM904GMMA26MMA_64x128x16_F32F16F16_SSILNSR_5MajorE1ELST_1ELNSR_7ScaleInE1ELSU_1EEEEEENSA_6LayoutINSB_IJSE_SE_SE_EEENSB_IJNSC_ILi0EEESZ_SZ_EEEEENSB_IJNSA_10UnderscoreES12_S12_EEEEENS7_6detail26Sm90ImplicitGemmTileTraitsINSA_13SM90_TMA_LOADENSA_14ComposedLayoutINSA_7SwizzleILi3ELi4ELi3EEENSA_18smem_ptr_flag_bitsILi16EEENSX_INSB_IJNSB_IJSI_SE_EEENSB_IJNSC_ILi8EEES1E_EEENSB_IJSE_NSC_ILi9EEEEEEEEENSB_IJNSB_IJSE_SZ_EEENSB_IJSI_NSC_ILi512EEEEEENSB_IJSZ_NSC_ILi4096EEEEEEEEEEEEEvEENS16_INSA_30SM90_TMA_LOAD_IM2COL_MULTICASTENS18_IS1A_S1C_NSX_INSB_IJNSB_IJSI_SD_EEES1F_S1H_EEENSB_IJNSB_IJSE_S1M_EEES1L_NSB_IJSZ_NSC_ILi8192EEEEEEEEEEEEEvEEEENS_8epilogue10collective6detail29Sm90TmaWarpSpecializedAdapterINS24_15DefaultEpilogueISN_NSB_IJlNSB_IJSE_lllEEESZ_EEES29_NS23_6thread17LinearCombinationISN_Li1EffLNS2A_9ScaleType4KindE0ELNS_15FloatRoundStyleE2ESN_EENS_4gemm15EpilogueDefaultEEEEEvvEEEEvNT_6ParamsE,@"STO_CUDA_ENTRY STV_DEFAULT"
_ZN7cutlass13device_kernelINS_4conv6kernel13ConvUniversalINS1_16ConvProblemShapeILNS1_8OperatorE2ELi3EEENS1_10collective14CollectiveConvINS1_46MainloopSm90TmaGmmaWarpSpecializedImplicitGemmILS5_2ELi9ELi3EN4cute5tupleIJNSA_1CILi2EEENSC_ILi1EEESE_EEENS1_36KernelImplicitTmaWarpSpecializedSm90ELi1EEENSB_IJNSC_ILi64EEENSB_IJNSC_ILi128EEEEEENSB_IJSI_EEEEEENS_6half_tESN_NSA_8TiledMMAINSA_8MMA_AtomIJNSA_4SM904GMMA26MMA_64x128x16_F32F16F16_SSILNSR_5MajorE1ELST_1ELNSR_7ScaleInE1ELSU_1EEEEEENSA_6LayoutINSB_IJSE_SE_SE_EEENSB_IJNSC_ILi0EEESZ_SZ_EEEEENSB_IJNSA_10UnderscoreES12_S12_EEEEENS7_6detail26Sm90ImplicitGemmTileTraitsINSA_13SM90_TMA_LOADENSA_14ComposedLayoutINSA_7SwizzleILi3ELi4ELi3EEENSA_18smem_ptr_flag_bitsILi16EEENSX_INSB_IJNSB_IJSI_SE_EEENSB_IJNSC_ILi8EEES1E_EEENSB_IJSE_NSC_ILi9EEEEEEEEENSB_IJNSB_IJSE_SZ_EEENSB_IJSI_NSC_ILi512EEEEEENSB_IJSZ_NSC_ILi4096EEEEEEEEEEEEEvEENS16_INSA_30SM90_TMA_LOAD_IM2COL_MULTICASTENS18_IS1A_S1C_NSX_INSB_IJNSB_IJSI_SD_EEES1F_S1H_EEENSB_IJNSB_IJSE_S1M_EEES1L_NSB_IJSZ_NSC_ILi8192EEEEEEEEEEEEEvEEEENS_8epilogue10collective6detail29Sm90TmaWarpSpecializedAdapterINS24_15DefaultEpilogueISN_NSB_IJlNSB_IJSE_lllEEESZ_EEES29_NS23_6thread17LinearCombinationISN_Li1EffLNS2A_9ScaleType4KindE0ELNS_15FloatRoundStyleE2ESN_EENS_4gemm15EpilogueDefaultEEEEEvvEEEEvNT_6ParamsE:
[----:B------:R-:W-:Y:S01]  /*0000*/  LDC R1, c[0x0][0x28] ;  /* 0x00000a00ff017b82 */ /* 0x000fe20000000800 */
[----:B------:R-:W0:Y:S01]  /*0010*/  S2R R10, SR_TID.X ;  /* 0x00000000000a7919 */ /* 0x000e220000002100 */
[----:B------:R-:W-:Y:S01]  /*0020*/  ELECT P0, URZ, PT ;  /* 0x00000000003f782f */ /* 0x000fe20003800000 */
[----:B------:R-:W-:Y:S01]  /*0030*/  BSSY B0, `(.L_x_0) ;  /* 0x0000010000007945 */ /* 0x000fe20003800000 */
[----:B------:R-:W1:Y:S01]  /*0040*/  S2R R7, SR_CTAID.X ;  /* 0x0000000000077919 */ /* 0x000e620000002500 */
[--C-:B0-----:R-:W-:Y:S02]  /*0050*/  SHF.R.U32.HI R0, RZ, 0x5, R10.reuse ;  /* 0x00000005ff007819 */ /* 0x101fe4000001160a */
[----:B------:R-:W-:-:S03]  /*0060*/  SHF.R.U32.HI R13, RZ, 0x7, R10 ;  /* 0x00000007ff0d7819 */ /* 0x000fc6000001160a */
[----:B------:R-:W0:Y:S04]  /*0070*/  SHFL.IDX PT, R3, R0, RZ, 0x1f ;  /* 0x00001fff00037589 */ /* 0x000e2800000e0000 */
[----:B------:R-:W2:Y:S01]  /*0080*/  SHFL.IDX PT, R13, R13, RZ, 0x1f ;  /* 0x00001fff0d0d7589 */ /* 0x000ea200000e0000 */
[----:B0-----:R-:W-:-:S13]  /*0090*/  ISETP.NE.OR P0, PT, R3, RZ, !P0 ;  /* 0x000000ff0300720c */ /* 0x001fda0004705670 */
[----:B-12---:R-:W-:Y:S05]  /*00a0*/  @P0 BRA `(.L_x_1) ;  /* 0x0000000000200947 */ /* 0x006fea0003800000 */
[----:B------:R-:W-:Y:S02]  /*00b0*/  ULDC.64 UR4, c[0x0][0x198] ;  /* 0x0000660000047ab9 */ /* 0x000fe40000000a00 */
[----:B------:R-:W-:Y:S02]  /*00c0*/  UIADD3 UR6, UP0, UR4, 0xf0, URZ ;  /* 0x000000f004067890 */ /* 0x000fe4000ff1e03f */
[----:B------:R-:W-:Y:S02]  /*00d0*/  UIADD3 UR4, UP1, UR4, 0x1f0, URZ ;  /* 0x000001f004047890 */ /* 0x000fe4000ff3e03f */
[----:B------:R-:W-:Y:S02]  /*00e0*/  UIADD3.X UR7, URZ, UR5, URZ, UP0, !UPT ;  /* 0x000000053f077290 */ /* 0x000fe400087fe43f */
[----:B------:R-:W-:-:S07]  /*00f0*/  UIADD3.X UR5, URZ, UR5, URZ, UP1, !UPT ;  /* 0x000000053f057290 */ /* 0x000fce0008ffe43f */
[----:B------:R0:W-:Y:S02]  /*0100*/  UTMACCTL.PF [UR6] ;  /* 0x00000000060079b9 */ /* 0x0001e40008040000 */
[----:B------:R0:W-:Y:S02]  /*0110*/  UTMACCTL.PF [UR4] ;  /* 0x00000000040079b9 */ /* 0x0001e40008040000 */
[----:B0-----:R-:W-:Y:S01]  /*0120*/  NOP ;  /* 0x0000000000007918 */ /* 0x001fe20000000000 */
.L_x_1:
[----:B------:R-:W-:Y:S05]  /*0130*/  BSYNC B0 ;  /* 0x0000000000007941 */ /* 0x000fea0003800000 */
.L_x_0:
[----:B------:R-:W0:Y:S01]  /*0140*/  SHFL.IDX PT, R0, R0, RZ, 0x1f ;  /* 0x00001fff00007589 */ /* 0x000e2200000e0000 */
[----:B------:R-:W-:Y:S02]  /*0150*/  SHF.R.S32.HI R5, RZ, 0x1f, R10 ;  /* 0x0000001fff057819 */ /* 0x000fe4000001140a */
[----:B------:R-:W-:Y:S01]  /*0160*/  I2FP.F32.U32 R4, R7 ;  /* 0x0000000700047245 */ /* 0x000fe20000201000 */
[----:B------:R-:W1:Y:S01]  /*0170*/  S2R R11, SR_CTAID.Y ;  /* 0x00000000000b7919 */ /* 0x000e620000002600 */
[----:B------:R-:W-:-:S04]  /*0180*/  LEA.HI R5, R5, R10, RZ, 0x7 ;  /* 0x0000000a05057211 */ /* 0x000fc800078f38ff */
[----:B------:R-:W-:-:S05]  /*0190*/  LOP3.LUT R5, R5, 0xffffff80, RZ, 0xc0, !PT ;  /* 0xffffff8005057812 */ /* 0x000fca00078ec0ff */
[----:B------:R-:W-:-:S05]  /*01a0*/  IMAD.IADD R12, R10, 0x1, -R5 ;  /* 0x000000010a0c7824 */ /* 0x000fca00078e0a05 */
[----:B------:R-:W-:-:S04]  /*01b0*/  SHF.R.S32.HI R5, RZ, 0x1f, R12 ;  /* 0x0000001fff057819 */ /* 0x000fc8000001140c */
[----:B------:R-:W-:Y:S02]  /*01c0*/  LEA.HI R5, R5, R12, RZ, 0x3 ;  /* 0x0000000c05057211 */ /* 0x000fe400078f18ff */
[----:B0-----:R-:W-:Y:S02]  /*01d0*/  ISETP.NE.AND P0, PT, R0, RZ, PT ;  /* 0x000000ff0000720c */ /* 0x001fe40003f05270 */
[--C-:B------:R-:W-:Y:S02]  /*01e0*/  SHF.R.S32.HI R2, RZ, 0x3, R5.reuse ;  /* 0x00000003ff027819 */ /* 0x100fe40000011405 */
[----:B------:R-:W-:Y:S02]  /*01f0*/  SHF.R.S32.HI R5, RZ, 0x1f, R5 ;  /* 0x0000001fff057819 */ /* 0x000fe40000011405 */
[----:B------:R-:W-:-:S07]  /*0200*/  SHF.R.S32.HI R9, RZ, 0x1f, R0 ;  /* 0x0000001fff097819 */ /* 0x000fce0000011400 */
[----:B-1----:R-:W-:Y:S05]  /*0210*/  @P0 BRA `(.L_x_2) ;  /* 0x00000000008c0947 */ /* 0x002fea0003800000 */
[----:B------:R-:W-:Y:S01]  /*0220*/  ELECT P0, URZ, PT ;  /* 0x00000000003f782f */ /* 0x000fe20003800000 */
[----:B------:R-:W-:-:S12]  /*0230*/  BSSY B0, `(.L_x_2) ;  /* 0x0000021000007945 */ /* 0x000fd80003800000 */
[----:B------:R-:W-:Y:S05]  /*0240*/  @!P0 BRA `(.L_x_3) ;  /* 0x00000000007c8947 */ /* 0x000fea0003800000 */
[----:B------:R-:W0:Y:S01]  /*0250*/  S2UR UR8, SR_CgaCtaId ;  /* 0x00000000000879c3 */ /* 0x000e220000008800 */
[----:B------:R-:W-:Y:S01]  /*0260*/  UMOV UR4, 0x400 ;  /* 0x0000040000047882 */ /* 0x000fe20000000000 */
[----:B------:R-:W-:Y:S01]  /*0270*/  UMOV UR5, 0x1 ;  /* 0x0000000100057882 */ /* 0x000fe20000000000 */
[----:B------:R-:W-:Y:S02]  /*0280*/  UMOV UR6, 0x2 ;  /* 0x0000000200067882 */ /* 0x000fe40000000000 */
[----:B------:R-:W-:-:S04]  /*0290*/  UIADD3 UR6, -UR6, 0x100000, URZ ;  /* 0x0010000006067890 */ /* 0x000fc8000fffe13f */
[----:B------:R-:W-:Y:S02]  /*02a0*/  USHF.L.U32 UR7, UR6, 0xb, URZ ;  /* 0x0000000b06077899 */ /* 0x000fe4000800063f */
[----:B------:R-:W-:Y:S02]  /*02b0*/  USHF.L.U32 UR6, UR6, 0x1, URZ ;  /* 0x0000000106067899 */ /* 0x000fe4000800063f */
[----:B0-----:R-:W-:Y:S02]  /*02c0*/  ULEA UR8, UR8, UR4, 0x18 ;  /* 0x0000000408087291 */ /* 0x001fe4000f8ec03f */
[----:B------:R-:W-:-:S04]  /*02d0*/  UIADD3 UR4, -UR5, 0x100000, URZ ;  /* 0x0010000005047890 */ /* 0x000fc8000fffe13f */
[----:B------:R-:W-:Y:S02]  /*02e0*/  USHF.L.U32 UR5, UR4, 0xb, URZ ;  /* 0x0000000b04057899 */ /* 0x000fe4000800063f */
[----:B------:R-:W-:Y:S01]  /*02f0*/  USHF.L.U32 UR4, UR4, 0x1, URZ ;  /* 0x0000000104047899 */ /* 0x000fe2000800063f */
[----:B------:R-:W0:Y:S11]  /*0300*/  FENCE.VIEW.ASYNC.S ;  /* 0x00000000000073c6 */ /* 0x000e360000000000 */
[----:B0-----:R0:W1:Y:S01]  /*0310*/  SYNCS.EXCH.64 URZ, [UR8+0x36000], UR4 ;  /* 0x03600004083f75b2 */ /* 0x0010620008000100 */
[----:B------:R0:W2:Y:S01]  /*0320*/  SYNCS.EXCH.64 URZ, [UR8+0x36048], UR6 ;  /* 0x03604806083f75b2 */ /* 0x0000a20008000100 */
[----:B------:R0:W3:Y:S01]  /*0330*/  SYNCS.EXCH.64 URZ, [UR8+0x36008], UR4 ;  /* 0x03600804083f75b2 */ /* 0x0000e20008000100 */
[----:B------:R0:W4:Y:S01]  /*0340*/  SYNCS.EXCH.64 URZ, [UR8+0x36050], UR6 ;  /* 0x03605006083f75b2 */ /* 0x0001220008000100 */
[----:B------:R0:W0:Y:S01]  /*0350*/  SYNCS.EXCH.64 URZ, [UR8+0x36010], UR4 ;  /* 0x03601004083f75b2 */ /* 0x0000220008000100 */
        /* <DEDUP_REMOVED lines=13> */
[----:B------:R-:W-:Y:S01]  /*0430*/  NOP ;  /* 0x0000000000007918 */ /* 0x000fe20000000000 */
.L_x_3:
[----:B0-----:R-:W-:Y:S05]  /*0440*/  BSYNC B0 ;  /* 0x0000000000007941 */ /* 0x001fea0003800000 */
.L_x_2:
[----:B------:R-:W-:Y:S01]  /*0450*/  ULDC UR4, c[0x0][0x150] ;  /* 0x0000540000047ab9 */ /* 0x000fe20000000800 */
[----:B------:R-:W-:Y:S01]  /*0460*/  LEA.HI R5, R5, R2, RZ, 0x2 ;  /* 0x0000000205057211 */ /* 0x000fe200078f10ff */
[----:B------:R-:W-:Y:S01]  /*0470*/  FMUL R4, R4, UR4 ;  /* 0x0000000404047c20 */ /* 0x000fe20008400000 */
[----:B------:R-:W-:Y:S01]  /*0480*/  LEA.HI R9, R9, R0, RZ, 0x2 ;  /* 0x0000000009097211 */ /* 0x000fe200078f10ff */
[----:B------:R-:W-:Y:S01]  /*0490*/  ULDC UR4, c[0x0][0x154] ;  /* 0x0000550000047ab9 */ /* 0x000fe20000000800 */
[----:B------:R-:W-:Y:S01]  /*04a0*/  LOP3.LUT R5, R5, 0xfffffffc, RZ, 0xc0, !PT ;  /* 0xfffffffc05057812 */ /* 0x000fe200078ec0ff */
[----:B------:R-:W0:Y:S01]  /*04b0*/  LDC R8, c[0x0][0x140] ;  /* 0x00005000ff087b82 */ /* 0x000e220000000800 */
[----:B------:R-:W-:Y:S01]  /*04c0*/  LOP3.LUT R9, R9, 0x3ffffffc, RZ, 0xc0, !PT ;  /* 0x3ffffffc09097812 */ /* 0x000fe200078ec0ff */
[----:B------:R-:W5:Y:S01]  /*04d0*/  F2I.U32.TRUNC.NTZ R4, R4 ;  /* 0x0000000400047305 */ /* 0x000f62000020f000 */
[----:B------:R-:W-:Y:S01]  /*04e0*/  LOP3.LUT P0, RZ, R12, 0x7, RZ, 0xc0, !PT ;  /* 0x000000070cff7812 */ /* 0x000fe2000780c0ff */
[----:B------:R-:W-:Y:S01]  /*04f0*/  IMAD.IADD R5, R2, 0x1, -R5 ;  /* 0x0000000102057824 */ /* 0x000fe200078e0a05 */
[----:B------:R-:W-:Y:S01]  /*0500*/  I2FP.F32.U32 R2, R11 ;  /* 0x0000000b00027245 */ /* 0x000fe20000201000 */
[----:B------:R-:W-:Y:S01]  /*0510*/  IMAD.IADD R0, R0, 0x1, -R9 ;  /* 0x0000000100007824 */ /* 0x000fe200078e0a09 */
[----:B------:R-:W-:Y:S01]  /*0520*/  ISETP.NE.AND P3, PT, R13, 0x1, PT ;  /* 0x000000010d00780c */ /* 0x000fe20003f65270 */
[----:B------:R-:W-:Y:S01]  /*0530*/  NOP ;  /* 0x0000000000007918 */ /* 0x000fe20000000000 */
[----:B------:R-:W-:Y:S01]  /*0540*/  NOP ;  /* 0x0000000000007918 */ /* 0x000fe20000000000 */
[----:B------:R-:W-:-:S02]  /*0550*/  IMAD R5, R0, 0x4, R5 ;  /* 0x0000000400057824 */ /* 0x000fc400078e0205 */
[----:B------:R-:W-:Y:S01]  /*0560*/  FMUL R6, R2, UR4 ;  /* 0x0000000402067c20 */ /* 0x000fe20008400000 */
[----:B------:R-:W-:Y:S02]  /*0570*/  ULDC UR4, c[0x0][0x144] ;  /* 0x0000510000047ab9 */ /* 0x000fe40000000800 */
[C---:B------:R-:W-:Y:S01]  /*0580*/  LEA.HI R0, R5.reuse, R5, RZ, 0x1 ;  /* 0x0000000505007211 */ /* 0x040fe200078f08ff */
[----:B-----5:R-:W-:Y:S02]  /*0590*/  IMAD.MOV R2, RZ, RZ, -R4 ;  /* 0x000000ffff027224 */ /* 0x020fe400078e0a04 */
[----:B------:R-:W5:Y:S01]  /*05a0*/  F2I.U32.TRUNC.NTZ R6, R6 ;  /* 0x0000000600067305 */ /* 0x000f62000020f000 */
[----:B------:R-:W-:Y:S01]  /*05b0*/  LOP3.LUT R0, R0, 0xfffffffe, RZ, 0xc0, !PT ;  /* 0xfffffffe00007812 */ /* 0x000fe200078ec0ff */
[----:B------:R-:W-:Y:S01]  /*05c0*/  IMAD R9, R2, UR4, R7 ;  /* 0x0000000402097c24 */ /* 0x000fe2000f8e0207 */
[----:B------:R-:W-:Y:S01]  /*05d0*/  ULDC UR4, c[0x0][0x148] ;  /* 0x0000520000047ab9 */ /* 0x000fe20000000800 */
[C---:B------:R-:W-:Y:S01]  /*05e0*/  IMAD.SHL.U32 R2, R5.reuse, 0x4, RZ ;  /* 0x0000000405027824 */ /* 0x040fe200078e00ff */
[----:B0-----:R-:W-:Y:S01]  /*05f0*/  ISETP.EQ.U32.AND P1, PT, R8, 0x1, PT ;  /* 0x000000010800780c */ /* 0x001fe20003f22070 */
[----:B------:R-:W-:-:S03]  /*0600*/  IMAD.IADD R0, R5, 0x1, -R0 ;  /* 0x0000000105007824 */ /* 0x000fc600078e0a00 */
[----:B------:R-:W-:Y:S02]  /*0610*/  LOP3.LUT R2, R5, 0xc, R2, 0x78, !PT ;  /* 0x0000000c05027812 */ /* 0x000fe400078e7802 */
[----:B------:R-:W-:Y:S02]  /*0620*/  ISETP.NE.AND P4, PT, R0, R9, PT ;  /* 0x000000090000720c */ /* 0x000fe40003f85270 */
[----:B------:R-:W-:Y:S01]  /*0630*/  SHF.R.S32.HI R0, RZ, 0x1f, R3 ;  /* 0x0000001fff007819 */ /* 0x000fe20000011403 */
[----:B-----5:R-:W-:Y:S01]  /*0640*/  IMAD.MOV R14, RZ, RZ, -R6 ;  /* 0x000000ffff0e7224 */ /* 0x020fe200078e0a06 */
[----:B------:R-:W-:Y:S01]  /*0650*/  ISETP.LT.U32.AND P0, PT, R2, 0x2, !P0 ;  /* 0x000000020200780c */ /* 0x000fe20004701070 */
[----:B------:R-:W-:Y:S01]  /*0660*/  IMAD.MOV.U32 R6, RZ, RZ, 0x1 ;  /* 0x00000001ff067424 */ /* 0x000fe200078e00ff */
[----:B------:R-:W-:Y:S01]  /*0670*/  LEA.HI R0, R0, R3, RZ, 0x2 ;  /* 0x0000000300007211 */ /* 0x000fe200078f10ff */
[----:B------:R-:W-:-:S03]  /*0680*/  IMAD R5, R14, UR4, R11 ;  /* 0x000000040e057c24 */ /* 0x000fc6000f8e020b */
[----:B------:R-:W-:-:S03]  /*0690*/  LOP3.LUT R0, R0, 0xfffffffc, RZ, 0xc0, !PT ;  /* 0xfffffffc00007812 */ /* 0x000fc600078ec0ff */
[----:B------:R-:W-:Y:S02]  /*06a0*/  @P4 LEA.HI R4, R2, R2, RZ, 0x1 ;  /* 0x0000000202044211 */ /* 0x000fe400078f08ff */
[----:B------:R-:W-:Y:S02]  /*06b0*/  IMAD.IADD R14, R3, 0x1, -R0 ;  /* 0x00000001030e7824 */ /* 0x000fe400078e0a00 */
[----:B------:R-:W-:-:S03]  /*06c0*/  @P4 SHF.R.S32.HI R4, RZ, 0x1, R4 ;  /* 0x00000001ff044819 */ /* 0x000fc60000011404 */
[----:B------:R-:W-:Y:S02]  /*06d0*/  LOP3.LUT P2, RZ, R13, R14, RZ, 0xfc, !PT ;  /* 0x0000000e0dff7212 */ /* 0x000fe4000784fcff */
[----:B------:R-:W-:Y:S02]  /*06e0*/  @P4 ISETP.NE.AND P5, PT, R4, R5, PT ;  /* 0x000000050400420c */ /* 0x000fe40003fa5270 */
[----:B------:R-:W-:Y:S02]  /*06f0*/  SEL R3, RZ, 0x1, P2 ;  /* 0x00000001ff037807 */ /* 0x000fe40001000000 */
[----:B------:R-:W-:Y:S02]  /*0700*/  SEL R5, RZ, 0x1, !P0 ;  /* 0x00000001ff057807 */ /* 0x000fe40004000000 */
[----:B------:R-:W-:Y:S02]  /*0710*/  @P4 SEL R6, RZ, 0x1, P5 ;  /* 0x00000001ff064807 */ /* 0x000fe40002800000 */
[----:B------:R-:W-:-:S02]  /*0720*/  SEL R3, R3, 0x2, P3 ;  /* 0x0000000203037807 */ /* 0x000fc40001800000 */
[----:B------:R-:W-:Y:S01]  /*0730*/  LOP3.LUT R6, R6, R5, RZ, 0xc0, !PT ;  /* 0x0000000506067212 */ /* 0x000fe200078ec0ff */
[----:B------:R-:W-:Y:S06]  /*0740*/  @!P1 BRA `(.L_x_4) ;  /* 0x0000000000089947 */ /* 0x000fec0003800000 */
[----:B-1234-:R-:W-:Y:S01]  /*0750*/  UCGABAR_ARV ;  /* 0x00000000000079c7 */ /* 0x01efe20008000000 */
[----:B------:R-:W-:Y:S05]  /*0760*/  BRA `(.L_x_5) ;  /* 0x0000000000047947 */ /* 0x000fea0003800000 */
.L_x_4:
[----:B-1234-:R-:W-:Y:S01]  /*0770*/  NOP ;  /* 0x0000000000007918 */ /* 0x01efe20000000000 */
.L_x_5:
[----:B------:R-:W-:Y:S01]  /*0780*/  ULDC.64 UR4, c[0x0][0x618] ;  /* 0x0001860000047ab9 */ /* 0x000fe20000000a00 */
[----:B------:R-:W-:Y:S01]  /*0790*/  ULDC.64 UR12, c[0x0][0x208] ;  /* 0x00008200000c7ab9 */ /* 0x000fe20000000a00 */
[----:B------:R-:W-:-:S04]  /*07a0*/  ISETP.NE.U32.AND P0, PT, RZ, UR4, PT ;  /* 0x00000004ff007c0c */ /* 0x000fc8000bf05070 */
[----:B------:R-:W-:-:S13]  /*07b0*/  ISETP.NE.AND.EX P0, PT, RZ, UR5, PT, P0 ;  /* 0x00000005ff007c0c */ /* 0x000fda000bf05300 */
[----:B------:R-:W-:Y:S05]  /*07c0*/  @!P0 BRA `(.L_x_6) ;  /* 0x00000000001c8947 */ /* 0x000fea0003800000 */
[----:B------:R-:W0:Y:S02]  /*07d0*/  LDC.64 R4, c[0x0][0x618] ;  /* 0x00018600ff047b82 */ /* 0x000e240000000a00 */
[----:B0-----:R-:W2:Y:S02]  /*07e0*/  LDG.E.64 R4, desc[UR12][R4.64] ;  /* 0x0000000c04047981 */ /* 0x001ea4000c1e1b00 */
[----:B--2---:R-:W-:-:S04]  /*07f0*/  ISETP.NE.U32.AND P0, PT, R4, RZ, PT ;  /* 0x000000ff0400720c */ /* 0x004fc80003f05070 */
[----:B------:R-:W-:-:S13]  /*0800*/  ISETP.NE.AND.EX P0, PT, R5, RZ, PT, P0 ;  /* 0x000000ff0500720c */ /* 0x000fda0003f05300 */
[----:B------:R-:W-:Y:S05]  /*0810*/  @!P0 BRA `(.L_x_6) ;  /* 0x0000000000088947 */ /* 0x000fea0003800000 */
[----:B------:R0:W5:Y:S01]  /*0820*/  LD.E R0, desc[UR12][R4.64] ;  /* 0x0000000c04007980 */ /* 0x000162000c101900 */
[----:B------:R-:W-:Y:S05]  /*0830*/  BRA `(.L_x_7) ;  /* 0x0000000000207947 */ /* 0x000fea0003800000 */
.L_x_6:
[----:B------:R-:W-:Y:S02]  /*0840*/  ULDC.64 UR4, c[0x0][0x608] ;  /* 0x0001820000047ab9 */ /* 0x000fe40000000a00 */
[----:B------:R-:W-:-:S04]  /*0850*/  ISETP.NE.U32.AND P0, PT, RZ, UR4, PT ;  /* 0x00000004ff007c0c */ /* 0x000fc8000bf05070 */
[----:B------:R-:W-:-:S13]  /*0860*/  ISETP.NE.AND.EX P0, PT, RZ, UR5, PT, P0 ;  /* 0x00000005ff007c0c */ /* 0x000fda000bf05300 */
[----:B------:R-:W-:Y:S05]  /*0870*/  @!P0 BRA `(.L_x_8) ;  /* 0x00000000000c8947 */ /* 0x000fea0003800000 */
[----:B------:R-:W0:Y:S02]  /*0880*/  LDC.64 R4, c[0x0][0x608] ;  /* 0x00018200ff047b82 */ /* 0x000e240000000a00 */
[----:B0-----:R1:W5:Y:S01]  /*0890*/  LDG.E R0, desc[UR12][R4.64] ;  /* 0x0000000c04007981 */ /* 0x001362000c1e1900 */
[----:B------:R-:W-:Y:S05]  /*08a0*/  BRA `(.L_x_7) ;  /* 0x0000000000047947 */ /* 0x000fea0003800000 */
.L_x_8:
[----:B------:R-:W2:Y:S02]  /*08b0*/  LDC R0, c[0x0][0x600] ;  /* 0x00018000ff007b82 */ /* 0x000ea40000000800 */
.L_x_7:
[----:B------:R-:W-:Y:S02]  /*08c0*/  ULDC.64 UR4, c[0x0][0x620] ;  /* 0x0001880000047ab9 */ /* 0x000fe40000000a00 */
[----:B------:R-:W-:-:S04]  /*08d0*/  ISETP.NE.U32.AND P0, PT, RZ, UR4, PT ;  /* 0x00000004ff007c0c */ /* 0x000fc8000bf05070 */
[----:B------:R-:W-:-:S13]  /*08e0*/  ISETP.NE.AND.EX P0, PT, RZ, UR5, PT, P0 ;  /* 0x00000005ff007c0c */ /* 0x000fda000bf05300 */
[----:B------:R-:W-:Y:S05]  /*08f0*/  @!P0 BRA `(.L_x_9) ;  /* 0x00000000001c8947 */ /* 0x000fea0003800000 */
[----:B01----:R-:W0:Y:S02]  /*0900*/  LDC.64 R4, c[0x0][0x620] ;  /* 0x00018800ff047b82 */ /* 0x003e240000000a00 */
[----:B0-----:R-:W3:Y:S02]  /*0910*/  LDG.E.64 R4, desc[UR12][R4.64] ;  /* 0x0000000c04047981 */ /* 0x001ee4000c1e1b00 */
[----:B---3--:R-:W-:-:S04]  /*0920*/  ISETP.NE.U32.AND P0, PT, R4, RZ, PT ;  /* 0x000000ff0400720c */ /* 0x008fc80003f05070 */
[----:B------:R-:W-:-:S13]  /*0930*/  ISETP.NE.AND.EX P0, PT, R5, RZ, PT, P0 ;  /* 0x000000ff0500720c */ /* 0x000fda0003f05300 */
[----:B------:R-:W-:Y:S05]  /*0940*/  @!P0 BRA `(.L_x_9) ;  /* 0x0000000000088947 */ /* 0x000fea0003800000 */
[----:B------:R0:W5:Y:S01]  /*0950*/  LD.E R4, desc[UR12][R4.64] ;  /* 0x0000000c04047980 */ /* 0x000162000c101900 */
[----:B------:R-:W-:Y:S05]  /*0960*/  BRA `(.L_x_10) ;  /* 0x0000000000207947 */ /* 0x000fea0003800000 */
.L_x_9:
[----:B------:R-:W-:Y:S02]  /*0970*/  ULDC.64 UR4, c[0x0][0x610] ;  /* 0x0001840000047ab9 */ /* 0x000fe40000000a00 */
[----:B------:R-:W-:-:S04]  /*0980*/  ISETP.NE.U32.AND P0, PT, RZ, UR4, PT ;  /* 0x00000004ff007c0c */ /* 0x000fc8000bf05070 */
[----:B------:R-:W-:-:S13]  /*0990*/  ISETP.NE.AND.EX P0, PT, RZ, UR5, PT, P0 ;  /* 0x00000005ff007c0c */ /* 0x000fda000bf05300 */
[----:B------:R-:W-:Y:S05]  /*09a0*/  @!P0 BRA `(.L_x_11) ;  /* 0x00000000000c8947 */ /* 0x000fea0003800000 */
[----:B01----:R-:W0:Y:S02]  /*09b0*/  LDC.64 R4, c[0x0][0x610] ;  /* 0x00018400ff047b82 */ /* 0x003e240000000a00 */
[----:B0-----:R1:W5:Y:S01]  /*09c0*/  LDG.E R4, desc[UR12][R4.64] ;  /* 0x0000000c04047981 */ /* 0x001362000c1e1900 */
[----:B------:R-:W-:Y:S05]  /*09d0*/  BRA `(.L_x_10) ;  /* 0x0000000000047947 */ /* 0x000fea0003800000 */
.L_x_11:
[----:B01----:R-:W3:Y:S02]  /*09e0*/  LDC R4, c[0x0][0x604] ;  /* 0x00018100ff047b82 */ /* 0x003ee40000000800 */
.L_x_10:
[----:B01----:R-:W0:Y:S01]  /*09f0*/  LDC R5, c[0x0][0x4d8] ;  /* 0x00013600ff057b82 */ /* 0x003e220000000800 */
[----:B------:R-:W-:-:S07]  /*0a00*/  IABS R21, R11 ;  /* 0x0000000b00157213 */ /* 0x000fce0000000000 */
[----:B------:R-:W1:Y:S01]  /*0a10*/  LDC R19, c[0x0][0x4dc] ;  /* 0x00013700ff137b82 */ /* 0x000e620000000800 */
[----:B0-----:R-:W-:-:S05]  /*0a20*/  VIADD R5, R5, 0x7f ;  /* 0x0000007f05057836 */ /* 0x001fca0000000000 */
[----:B------:R-:W-:Y:S02]  /*0a30*/  SHF.R.S32.HI R8, RZ, 0x1f, R5 ;  /* 0x0000001fff087819 */ /* 0x000fe40000011405 */
[----:B-1----:R-:W-:Y:S02]  /*0a40*/  IABS R20, R19 ;  /* 0x0000001300147213 */ /* 0x002fe40000000000 */
[----:B------:R-:W-:-:S04]  /*0a50*/  LEA.HI R8, R8, R5, RZ, 0x7 ;  /* 0x0000000508087211 */ /* 0x000fc800078f38ff */
[----:B------:R-:W-:-:S04]  /*0a60*/  SHF.R.S32.HI R16, RZ, 0x7, R8 ;  /* 0x00000007ff107819 */ /* 0x000fc80000011408 */
[----:B------:R-:W-:-:S04]  /*0a70*/  IABS R17, R16 ;  /* 0x0000001000117213 */ /* 0x000fc80000000000 */
[----:B------:R-:W0:Y:S08]  /*0a80*/  I2F.RP R5, R17 ;  /* 0x0000001100057306 */ /* 0x000e300000209400 */
[----:B0-----:R-:W0:Y:S02]  /*0a90*/  MUFU.RCP R5, R5 ;  /* 0x0000000500057308 */ /* 0x001e240000001000 */
[----:B0-----:R-:W-:-:S06]  /*0aa0*/  VIADD R8, R5, 0xffffffe ;  /* 0x0ffffffe05087836 */ /* 0x001fcc0000000000 */
[----:B------:R0:W1:Y:S02]  /*0ab0*/  F2I.FTZ.U32.TRUNC.NTZ R9, R8 ;  /* 0x0000000800097305 */ /* 0x000064000021f000 */
[----:B0-----:R-:W-:Y:S02]  /*0ac0*/  IMAD.MOV.U32 R8, RZ, RZ, RZ ;  /* 0x000000ffff087224 */ /* 0x001fe400078e00ff */
[----:B-1----:R-:W-:-:S04]  /*0ad0*/  IMAD.MOV R18, RZ, RZ, -R9 ;  /* 0x000000ffff127224 */ /* 0x002fc800078e0a09 */
[----:B------:R-:W-:Y:S01]  /*0ae0*/  IMAD R15, R18, R17, RZ ;  /* 0x00000011120f7224 */ /* 0x000fe200078e02ff */
[----:B------:R-:W-:-:S03]  /*0af0*/  IABS R18, R16 ;  /* 0x0000001000127213 */ /* 0x000fc60000000000 */
[----:B------:R-:W-:Y:S02]  /*0b00*/  IMAD.HI.U32 R9, R9, R15, R8 ;  /* 0x0000000f09097227 */ /* 0x000fe400078e0008 */
[----:B------:R-:W0:Y:S02]  /*0b10*/  I2F.RP R15, R20 ;  /* 0x00000014000f7306 */ /* 0x000e240000209400 */
[----:B------:R-:W-:Y:S02]  /*0b20*/  IMAD.MOV.U32 R8, RZ, RZ, R21 ;  /* 0x000000ffff087224 */ /* 0x000fe400078e0015 */
[----:B------:R-:W-:Y:S01]  /*0b30*/  IMAD.MOV R18, RZ, RZ, -R18 ;  /* 0x000000ffff127224 */ /* 0x000fe200078e0a12 */
[----:B------:R-:W1:Y:S01]  /*0b40*/  LDC R21, c[0x0][0x4e0] ;  /* 0x00013800ff157b82 */ /* 0x000e620000000800 */
[----:B------:R-:W-:-:S04]  /*0b50*/  IMAD.HI.U32 R5, R9, R8, RZ ;  /* 0x0000000809057227 */ /* 0x000fc800078e00ff */
[----:B------:R-:W-:-:S05]  /*0b60*/  IMAD R8, R5, R18, R8 ;  /* 0x0000001205087224 */ /* 0x000fca00078e0208 */
[----:B------:R-:W-:Y:S01]  /*0b70*/  ISETP.GT.U32.AND P2, PT, R17, R8, PT ;  /* 0x000000081100720c */ /* 0x000fe20003f44070 */
[----:B0-----:R-:W0:-:S12]  /*0b80*/  MUFU.RCP R15, R15 ;  /* 0x0000000f000f7308 */ /* 0x001e180000001000 */
[----:B------:R-:W-:Y:S02]  /*0b90*/  @!P2 IMAD.IADD R8, R8, 0x1, -R17 ;  /* 0x000000010808a824 */ /* 0x000fe400078e0a11 */
[----:B------:R-:W-:Y:S01]  /*0ba0*/  @!P2 VIADD R5, R5, 0x1 ;  /* 0x000000010505a836 */ /* 0x000fe20000000000 */
[----:B------:R-:W-:Y:S01]  /*0bb0*/  ISETP.NE.AND P2, PT, R16, RZ, PT ;  /* 0x000000ff1000720c */ /* 0x000fe20003f45270 */
[----:B0-----:R-:W-:Y:S01]  /*0bc0*/  VIADD R9, R15, 0xffffffe ;  /* 0x0ffffffe0f097836 */ /* 0x001fe20000000000 */
[----:B------:R-:W-:Y:S02]  /*0bd0*/  ISETP.GE.U32.AND P0, PT, R8, R17, PT ;  /* 0x000000110800720c */ /* 0x000fe40003f06070 */
[----:B------:R-:W-:Y:S02]  /*0be0*/  LOP3.LUT R8, R11, R16, RZ, 0x3c, !PT ;  /* 0x000000100b087212 */ /* 0x000fe400078e3cff */
[----:B-1----:R-:W-:Y:S01]  /*0bf0*/  IABS R17, R21 ;  /* 0x0000001500117213 */ /* 0x002fe20000000000 */
[----:B------:R-:W0:Y:S01]  /*0c00*/  F2I.FTZ.U32.TRUNC.NTZ R9, R9 ;  /* 0x0000000900097305 */ /* 0x000e22000021f000 */
[----:B------:R-:W-:Y:S01]  /*0c10*/  ISETP.GE.AND P3, PT, R8, RZ, PT ;  /* 0x000000ff0800720c */ /* 0x000fe20003f66270 */
[----:B------:R-:W-:-:S06]  /*0c20*/  IMAD.MOV.U32 R8, RZ, RZ, RZ ;  /* 0x000000ffff087224 */ /* 0x000fcc00078e00ff */
[----:B------:R-:W-:-:S04]  /*0c30*/  @P0 VIADD R5, R5, 0x1 ;  /* 0x0000000105050836 */ /* 0x000fc80000000000 */
[----:B------:R-:W-:Y:S02]  /*0c40*/  IMAD.MOV.U32 R22, RZ, RZ, R5 ;  /* 0x000000ffff167224 */ /* 0x000fe400078e0005 */
[----:B0-----:R-:W-:Y:S02]  /*0c50*/  IMAD.MOV R5, RZ, RZ, -R9 ;  /* 0x000000ffff057224 */ /* 0x001fe400078e0a09 */
[----:B------:R-:W-:Y:S01]  /*0c60*/  @!P3 IMAD.MOV R22, RZ, RZ, -R22 ;  /* 0x000000ffff16b224 */ /* 0x000fe200078e0a16 */
[----:B------:R-:W-:Y:S01]  /*0c70*/  @!P2 LOP3.LUT R22, RZ, R16, RZ, 0x33, !PT ;  /* 0x00000010ff16a212 */ /* 0x000fe200078e33ff */
[----:B------:R-:W-:-:S03]  /*0c80*/  IMAD R5, R5, R20, RZ ;  /* 0x0000001405057224 */ /* 0x000fc600078e02ff */
[----:B------:R-:W-:Y:S01]  /*0c90*/  IABS R15, R22 ;  /* 0x00000016000f7213 */ /* 0x000fe20000000000 */
[----:B------:R-:W-:-:S04]  /*0ca0*/  IMAD.HI.U32 R8, R9, R5, R8 ;  /* 0x0000000509087227 */ /* 0x000fc800078e0008 */
[----:B------:R-:W-:Y:S02]  /*0cb0*/  IMAD.MOV.U32 R5, RZ, RZ, R15 ;  /* 0x000000ffff057224 */ /* 0x000fe400078e000f */
[----:B------:R-:W0:Y:S02]  /*0cc0*/  I2F.RP R15, R17 ;  /* 0x00000011000f7306 */ /* 0x000e240000209400 */
[----:B------:R-:W-:-:S04]  /*0cd0*/  IMAD.HI.U32 R8, R8, R5, RZ ;  /* 0x0000000508087227 */ /* 0x000fc800078e00ff */
[----:B------:R-:W-:-:S04]  /*0ce0*/  IMAD.MOV R9, RZ, RZ, -R8 ;  /* 0x000000ffff097224 */ /* 0x000fc800078e0a08 */
[C---:B------:R-:W-:Y:S01]  /*0cf0*/  IMAD R5, R20.reuse, R9, R5 ;  /* 0x0000000914057224 */ /* 0x040fe200078e0205 */
[----:B0-----:R-:W0:Y:S04]  /*0d00*/  MUFU.RCP R15, R15 ;  /* 0x0000000f000f7308 */ /* 0x001e280000001000 */
[----:B------:R-:W-:-:S13]  /*0d10*/  ISETP.GT.U32.AND P2, PT, R20, R5, PT ;  /* 0x000000051400720c */ /* 0x000fda0003f44070 */
[----:B------:R-:W-:Y:S02]  /*0d20*/  @!P2 IMAD.IADD R5, R5, 0x1, -R20 ;  /* 0x000000010505a824 */ /* 0x000fe400078e0a14 */
[----:B------:R-:W-:Y:S01]  /*0d30*/  @!P2 VIADD R8, R8, 0x1 ;  /* 0x000000010808a836 */ /* 0x000fe20000000000 */
[----:B------:R-:W-:Y:S01]  /*0d40*/  ISETP.NE.AND P2, PT, R19, RZ, PT ;  /* 0x000000ff1300720c */ /* 0x000fe20003f45270 */
[----:B0-----:R-:W-:Y:S01]  /*0d50*/  VIADD R9, R15, 0xffffffe ;  /* 0x0ffffffe0f097836 */ /* 0x001fe20000000000 */
[----:B------:R-:W-:Y:S02]  /*0d60*/  ISETP.GE.U32.AND P0, PT, R5, R20, PT ;  /* 0x000000140500720c */ /* 0x000fe40003f06070 */
[----:B------:R-:W-:-:S03]  /*0d70*/  LOP3.LUT R5, R22, R19, RZ, 0x3c, !PT ;  /* 0x0000001316057212 */ /* 0x000fc600078e3cff */
[----:B------:R-:W0:Y:S01]  /*0d80*/  F2I.FTZ.U32.TRUNC.NTZ R9, R9 ;  /* 0x0000000900097305 */ /* 0x000e22000021f000 */
[----:B------:R-:W-:-:S07]  /*0d90*/  ISETP.GE.AND P3, PT, R5, RZ, PT ;  /* 0x000000ff0500720c */ /* 0x000fce0003f66270 */
[----:B------:R-:W-:-:S04]  /*0da0*/  @P0 VIADD R8, R8, 0x1 ;  /* 0x0000000108080836 */ /* 0x000fc80000000000 */
[----:B------:R-:W-:Y:S02]  /*0db0*/  IMAD.MOV.U32 R24, RZ, RZ, R8 ;  /* 0x000000ffff187224 */ /* 0x000fe400078e0008 */
[----:B0-----:R-:W-:Y:S02]  /*0dc0*/  IMAD.MOV R8, RZ, RZ, -R9 ;  /* 0x000000ffff087224 */ /* 0x001fe400078e0a09 */
[----:B------:R-:W-:Y:S01]  /*0dd0*/  @!P3 IMAD.MOV R24, RZ, RZ, -R24 ;  /* 0x000000ffff18b224 */ /* 0x000fe200078e0a18 */
[----:B------:R-:W-:Y:S01]  /*0de0*/  @!P2 LOP3.LUT R24, RZ, R19, RZ, 0x33, !PT ;  /* 0x00000013ff18a212 */ /* 0x000fe200078e33ff */
[----:B------:R-:W-:Y:S02]  /*0df0*/  IMAD R5, R8, R17, RZ ;  /* 0x0000001108057224 */ /* 0x000fe400078e02ff */
[----:B------:R-:W-:Y:S01]  /*0e00*/  IMAD.MOV.U32 R8, RZ, RZ, RZ ;  /* 0x000000ffff087224 */ /* 0x000fe200078e00ff */
[----:B------:R-:W-:Y:S01]  /*0e10*/  IABS R15, R24 ;  /* 0x00000018000f7213 */ /* 0x000fe20000000000 */
[----:B------:R-:W-:-:S02]  /*0e20*/  IMAD.MOV R18, RZ, RZ, -R24 ;  /* 0x000000ffff127224 */ /* 0x000fc400078e0a18 */
[----:B------:R-:W-:-:S04]  /*0e30*/  IMAD.HI.U32 R8, R9, R5, R8 ;  /* 0x0000000509087227 */ /* 0x000fc800078e0008 */
[----:B------:R-:W-:-:S04]  /*0e40*/  IMAD.MOV.U32 R9, RZ, RZ, R15 ;  /* 0x000000ffff097224 */ /* 0x000fc800078e000f */
[----:B------:R-:W-:-:S04]  /*0e50*/  IMAD.HI.U32 R5, R8, R9, RZ ;  /* 0x0000000908057227 */ /* 0x000fc800078e00ff */
[----:B------:R-:W-:-:S04]  /*0e60*/  IMAD.MOV R8, RZ, RZ, -R5 ;  /* 0x000000ffff087224 */ /* 0x000fc800078e0a05 */
[----:B------:R-:W-:Y:S02]  /*0e70*/  IMAD R8, R17, R8, R9 ;  /* 0x0000000811087224 */ /* 0x000fe400078e0209 */
[----:B------:R-:W-:-:S03]  /*0e80*/  IMAD R9, R19, R18, R22 ;  /* 0x0000001213097224 */ /* 0x000fc600078e0216 */
[----:B------:R-:W-:-:S13]  /*0e90*/  ISETP.GT.U32.AND P2, PT, R17, R8, PT ;  /* 0x000000081100720c */ /* 0x000fda0003f44070 */
[----:B------:R-:W-:Y:S02]  /*0ea0*/  @!P2 IMAD.IADD R8, R8, 0x1, -R17 ;  /* 0x000000010808a824 */ /* 0x000fe400078e0a11 */
[----:B------:R-:W-:Y:S01]  /*0eb0*/  @!P2 VIADD R5, R5, 0x1 ;  /* 0x000000010505a836 */ /* 0x000fe20000000000 */
[----:B------:R-:W-:Y:S02]  /*0ec0*/  ISETP.NE.AND P2, PT, R21, RZ, PT ;  /* 0x000000ff1500720c */ /* 0x000fe40003f45270 */
[----:B------:R-:W-:Y:S02]  /*0ed0*/  ISETP.GE.U32.AND P0, PT, R8, R17, PT ;  /* 0x000000110800720c */ /* 0x000fe40003f06070 */
[----:B------:R-:W-:-:S04]  /*0ee0*/  LOP3.LUT R8, R24, R21, RZ, 0x3c, !PT ;  /* 0x0000001518087212 */ /* 0x000fc800078e3cff */
[----:B------:R-:W-:Y:S01]  /*0ef0*/  ISETP.GE.AND P3, PT, R8, RZ, PT ;  /* 0x000000ff0800720c */ /* 0x000fe20003f66270 */
[----:B------:R-:W-:-:S04]  /*0f00*/  IMAD.MOV R8, RZ, RZ, -R22 ;  /* 0x000000ffff087224 */ /* 0x000fc800078e0a16 */
[----:B------:R-:W-:Y:S02]  /*0f10*/  IMAD R11, R16, R8, R11 ;  /* 0x00000008100b7224 */ /* 0x000fe400078e020b */
[----:B------:R-:W-:-:S06]  /*0f20*/  @P0 VIADD R5, R5, 0x1 ;  /* 0x0000000105050836 */ /* 0x000fcc0000000000 */
[----:B------:R-:W-:Y:S01]  /*0f30*/  @!P3 IMAD.MOV R5, RZ, RZ, -R5 ;  /* 0x000000ffff05b224 */ /* 0x000fe200078e0a05 */
[----:B------:R-:W-:-:S05]  /*0f40*/  @!P2 LOP3.LUT R5, RZ, R21, RZ, 0x33, !PT ;  /* 0x00000015ff05a212 */ /* 0x000fca00078e33ff */
[----:B------:R-:W-:-:S04]  /*0f50*/  IMAD.MOV R20, RZ, RZ, -R5 ;  /* 0x000000ffff147224 */ /* 0x000fc800078e0a05 */
[----:B------:R-:W-:Y:S01]  /*0f60*/  IMAD R8, R21, R20, R24 ;  /* 0x0000001415087224 */ /* 0x000fe200078e0218 */
[----:B------:R-:W-:Y:S06]  /*0f70*/  @!P1 BRA `(.L_x_12) ;  /* 0x00000000000c9947 */ /* 0x000fec0003800000 */
[----:B------:R-:W-:Y:S01]  /*0f80*/  UCGABAR_WAIT ;  /* 0x0000000000007dc7 */ /* 0x000fe20008000000 */
[----:B------:R-:W-:Y:S01]  /*0f90*/  CCTL.IVALL ;  /* 0x00000000ff00798f */ /* 0x000fe20002000000 */
[----:B------:R-:W-:Y:S05]  /*0fa0*/  BRA `(.L_x_13) ;  /* 0x0000000000047947 */ /* 0x000fea0003800000 */
.L_x_12:
[----:B------:R-:W-:Y:S06]  /*0fb0*/  BAR.SYNC.DEFER_BLOCKING 0x0 ;  /* 0x0000000000007b1d */ /* 0x000fec0000010000 */
.L_x_13:
[----:B------:R-:W-:-:S13]  /*0fc0*/  ISETP.NE.AND P0, PT, R13, RZ, PT ;  /* 0x000000ff0d00720c */ /* 0x000fda0003f05270 */
[----:B------:R-:W-:Y:S05]  /*0fd0*/  @!P0 BRA `(.L_x_14) ;  /* 0x00000054003c8947 */ /* 0x000fea0003800000 */
[----:B------:R-:W-:-:S13]  /*0fe0*/  ISETP.NE.AND P0, PT, R13, 0x1, PT ;  /* 0x000000010d00780c */ /* 0x000fda0003f05270 */
[----:B------:R-:W-:Y:S05]  /*0ff0*/  @P0 EXIT ;  /* 0x000000000000094d */ /* 0x000fea0003800000 */
[----:B------:R-:W0:Y:S01]  /*1000*/  LDC R10, c[0x0][0x294] ;  /* 0x0000a500ff0a7b82 */ /* 0x000e220000000800 */
[----:B------:R-:W-:Y:S01]  /*1010*/  UMOV UR4, URZ ;  /* 0x0000003f00047c82 */ /* 0x000fe20008000000 */
[----:B------:R-:W-:Y:S02]  /*1020*/  CS2R R86, SRZ ;  /* 0x0000000000567805 */ /* 0x000fe4000001ff00 */
[----:B------:R-:W-:Y:S02]  /*1030*/  CS2R R24, SRZ ;  /* 0x0000000000187805 */ /* 0x000fe4000001ff00 */
[----:B------:R-:W-:Y:S02]  /*1040*/  CS2R R26, SRZ ;  /* 0x00000000001a7805 */ /* 0x000fe4000001ff00 */
[----:B------:R-:W-:Y:S02]  /*1050*/  CS2R R28, SRZ ;  /* 0x00000000001c7805 */ /* 0x000fe4000001ff00 */
[----:B------:R-:W-:-:S02]  /*1060*/  CS2R R30, SRZ ;  /* 0x00000000001e7805 */ /* 0x000fc4000001ff00 */
[----:B------:R-:W-:Y:S02]  /*1070*/  CS2R R32, SRZ ;  /* 0x0000000000207805 */ /* 0x000fe4000001ff00 */
        /* <DEDUP_REMOVED lines=16> */
[----:B0-----:R-:W-:-:S02]  /*1180*/  ISETP.GE.AND P0, PT, R10, 0x1, PT ;  /* 0x000000010a00780c */ /* 0x001fc40003f06270 */
        /* <DEDUP_REMOVED lines=9> */
[----:B------:R-:W-:Y:S01]  /*1220*/  CS2R R84, SRZ ;  /* 0x0000000000547805 */ /* 0x000fe2000001ff00 */
[----:B------:R-:W-:Y:S06]  /*1230*/  @!P0 BRA `(.L_x_15) ;  /* 0x0000000000a48947 */ /* 0x000fec0003800000 */
[----:B------:R-:W-:-:S04]  /*1240*/  LOP3.LUT R7, R3, 0x1, RZ, 0xfc, !PT ;  /* 0x0000000103077812 */ /* 0x000fc800078efcff */
[----:B------:R-:W-:-:S13]  /*1250*/  ISETP.NE.AND P0, PT, R7, 0x3, PT ;  /* 0x000000030700780c */ /* 0x000fda0003f05270 */
[----:B------:R-:W-:Y:S05]  /*1260*/  @!P0 BRA `(.L_x_16) ;  /* 0x0000000000048947 */ /* 0x000fea0003800000 */
[----:B------:R-:W-:Y:S01]  /*1270*/  BPT.TRAP 0x1 ;  /* 0x000000040000795c */ /* 0x000fe20000300000 */
.L_x_16:
[----:B------:R-:W0:Y:S01]  /*1280*/  S2UR UR5, SR_CgaCtaId ;  /* 0x00000000000579c3 */ /* 0x000e220000008800 */
[----:B------:R-:W-:Y:S01]  /*1290*/  SHF.L.U32 R7, RZ, 0x1f, RZ ;  /* 0x0000001fff077819 */ /* 0x000fe200000006ff */
[----:B------:R-:W-:Y:S02]  /*12a0*/  UMOV UR4, 0x400 ;  /* 0x0000040000047882 */ /* 0x000fe40000000000 */
[----:B0-----:R-:W-:-:S12]  /*12b0*/  ULEA UR6, UR5, UR4, 0x18 ;  /* 0x0000000405067291 */ /* 0x001fd8000f8ec03f */
.L_x_17:
[----:B0-----:R-:W-:-:S04]  /*12c0*/  IMAD.U32 R12, RZ, RZ, UR6 ;  /* 0x00000006ff0c7e24 */ /* 0x001fc8000f8e00ff */
[----:B------:R0:W1:Y:S03]  /*12d0*/  SYNCS.PHASECHK.TRANS64.TRYWAIT P0, [R12+URZ+0x36000], R7 ;  /* 0x036000070c0075a7 */ /* 0x000066000800017f */
[----:B-1----:R-:W-:Y:S05]  /*12e0*/  @!P0 NANOSLEEP.SYNCS 0x989680 ;  /* 0x009896800000895d */ /* 0x002fea0003900000 */
[----:B------:R-:W1:Y:S02]  /*12f0*/  @!P0 SYNCS.PHASECHK.TRANS64 P0, [R12+URZ+0x36000], R7 ;  /* 0x036000070c0085a7 */ /* 0x000e64000800007f */
[----:B-1----:R-:W-:Y:S05]  /*1300*/  @!P0 BRA `(.L_x_17) ;  /* 0xfffffffc00ec8947 */ /* 0x002fea000383ffff */
[----:B------:R-:W-:Y:S01]  /*1310*/  UIADD3 UR4, UR6, 0x12000, URZ ;  /* 0x0001200006047890 */ /* 0x000fe2000fffe03f */
[----:B------:R-:W-:Y:S01]  /*1320*/  WARPGROUP.ARRIVE ;  /* 0x00000000000079c5 */ /* 0x000fe20000000000 */
[----:B------:R-:W-:Y:S02]  /*1330*/  UMOV UR7, 0x40000040 ;  /* 0x4000004000077882 */ /* 0x000fe40000000000 */
[----:B------:R-:W-:Y:S02]  /*1340*/  USHF.R.U32.HI UR5, URZ, 0x4, UR4 ;  /* 0x000000043f057899 */ /* 0x000fe40008011604 */
[----:B------:R-:W-:Y:S02]  /*1350*/  USHF.R.U32.HI UR4, URZ, 0x4, UR6 ;  /* 0x000000043f047899 */ /* 0x000fe40008011606 */
[----:B------:R-:W-:Y:S02]  /*1360*/  ULOP3.LUT UR5, UR5, 0x3fff, URZ, 0xc0, !UPT ;  /* 0x00003fff05057892 */ /* 0x000fe4000f8ec03f */
[----:B------:R-:W-:-:S02]  /*1370*/  ULOP3.LUT UR8, UR4, 0x3fff, URZ, 0xc0, !UPT ;  /* 0x00003fff04087892 */ /* 0x000fc4000f8ec03f */
[----:B------:R-:W-:-:S03]  /*1380*/  ULOP3.LUT UR9, UR5, 0x2000000, URZ, 0xfc, !UPT ;  /* 0x0200000005097892 */ /* 0x000fc6000f8efc3f */
[----:B------:R-:W-:Y:S02]  /*1390*/  UMOV UR5, 0x40000040 ;  /* 0x4000004000057882 */ /* 0x000fe40000000000 */
[----:B------:R-:W-:Y:S02]  /*13a0*/  UMOV UR4, UR8 ;  /* 0x0000000800047c82 */ /* 0x000fe40008000000 */
[----:B------:R-:W-:Y:S02]  /*13b0*/  UMOV UR6, UR9 ;  /* 0x0000000900067c82 */ /* 0x000fe40008000000 */
[----:B------:R-:W-:Y:S01]  /*13c0*/  HGMMA.64x128x16.F32 R24, gdesc[UR4].tnspA.tnspB, RZ, !UPT ;  /* 0x61e00000041879f0 */ /* 0x000fe2000c7008ff */
[----:B------:R-:W-:Y:S02]  /*13d0*/  UIADD3 UR4, UR8, 0x80, URZ ;  /* 0x0000008008047890 */ /* 0x000fe4000fffe03f */
[----:B------:R-:W-:Y:S01]  /*13e0*/  UIADD3 UR6, UR9, 0x80, URZ ;  /* 0x0000008009067890 */ /* 0x000fe2000fffe03f */
[----:B------:R-:W-:Y:S01]  /*13f0*/  UMOV UR5, 0x40000040 ;  /* 0x4000004000057882 */ /* 0x000fe20000000000 */
[----:B------:R-:W-:-:S07]  /*1400*/  UMOV UR7, 0x40000040 ;  /* 0x4000004000077882 */ /* 0x000fce0000000000 */
[----:B------:R-:W-:Y:S01]  /*1410*/  HGMMA.64x128x16.F32 R24, gdesc[UR4].tnspA.tnspB, R24 ;  /* 0x61e00000041879f0 */ /* 0x000fe20008700818 */
        /* <DEDUP_REMOVED lines=9> */
[----:B------:R-:W-:Y:S01]  /*14b0*/  HGMMA.64x128x16.F32 R24, gdesc[UR4].tnspA.tnspB, R24, gsb0 ;  /* 0x61e00000041879f0 */ /* 0x000fe20008000818 */
[----:B------:R-:W-:-:S05]  /*14c0*/  UMOV UR4, 0x1 ;  /* 0x0000000100047882 */ /* 0x000fca0000000000 */
.L_x_15:
[----:B0-----:R-:W-:-:S05]  /*14d0*/  VIADD R7, R10, 0x3f ;  /* 0x0000003f0a077836 */ /* 0x001fca0000000000 */
[----:B------:R-:W-:-:S04]  /*14e0*/  SHF.R.S32.HI R10, RZ, 0x1f, R7 ;  /* 0x0000001fff0a7819 */ /* 0x000fc80000011407 */
[----:B------:R-:W-:-:S04]  /*14f0*/  LEA.HI R10, R10, R7, RZ, 0x6 ;  /* 0x000000070a0a7211 */ /* 0x000fc800078f30ff */
[----:B------:R-:W-:-:S04]  /*1500*/  SHF.R.S32.HI R10, RZ, 0x6, R10 ;  /* 0x00000006ff0a7819 */ /* 0x000fc8000001140a */
[----:B------:R-:W-:-:S05]  /*1510*/  VIMNMX R7, R10, 0x1, PT ;  /* 0x000000010a077848 */ /* 0x000fca0003fe0100 */
[----:B------:R-:W-:-:S05]  /*1520*/  IMAD.IADD R7, R10, 0x1, -R7 ;  /* 0x000000010a077824 */ /* 0x000fca00078e0a07 */
[----:B------:R-:W-:-:S13]  /*1530*/  ISETP.GE.AND P0, PT, R7, 0x1, PT ;  /* 0x000000010700780c */ /* 0x000fda0003f06270 */
[----:B------:R-:W-:Y:S05]  /*1540*/  @!P0 BRA `(.L_x_18) ;  /* 0x0000000400148947 */ /* 0x000fea0003800000 */
[----:B------:R-:W0:Y:S01]  /*1550*/  S2UR UR6, SR_CgaCtaId ;  /* 0x00000000000679c3 */ /* 0x000e220000008800 */
[----:B------:R-:W-:Y:S01]  /*1560*/  UMOV UR5, 0x400 ;  /* 0x0000040000057882 */ /* 0x000fe20000000000 */
[----:B------:R-:W-:Y:S01]  /*1570*/  LOP3.LUT R15, R3, 0x1, RZ, 0xfc, !PT ;  /* 0x00000001030f7812 */ /* 0x000fe200078efcff */
[----:B------:R-:W-:Y:S01]  /*1580*/  IMAD.MOV.U32 R14, RZ, RZ, RZ ;  /* 0x000000ffff0e7224 */ /* 0x000fe200078e00ff */
[----:B------:R-:W-:Y:S01]  /*1590*/  UISETP.NE.U32.AND UP0, UPT, UR4, URZ, UPT ;  /* 0x0000003f0400728c */ /* 0x000fe2000bf05070 */
[----:B------:R-:W-:Y:S01]  /*15a0*/  IMAD.MOV.U32 R10, RZ, RZ, RZ ;  /* 0x000000ffff0a7224 */ /* 0x000fe200078e00ff */
[----:B0-----:R-:W-:-:S04]  /*15b0*/  ULEA UR7, UR6, UR5, 0x18 ;  /* 0x0000000506077291 */ /* 0x001fc8000f8ec03f */
[----:B------:R-:W-:-:S04]  /*15c0*/  UIADD3 UR5, UR7, 0x12000, URZ ;  /* 0x0001200007057890 */ /* 0x000fc8000fffe03f */
[----:B------:R-:W-:Y:S02]  /*15d0*/  USHF.R.U32.HI UR6, URZ, 0x4, UR5 ;  /* 0x000000043f067899 */ /* 0x000fe40008011605 */
[----:B------:R-:W-:Y:S02]  /*15e0*/  USHF.R.U32.HI UR5, URZ, 0x4, UR7 ;  /* 0x000000043f057899 */ /* 0x000fe40008011607 */
[----:B------:R-:W-:Y:S02]  /*15f0*/  ULOP3.LUT UR6, UR6, 0x3fff, URZ, 0xc0, !UPT ;  /* 0x00003fff06067892 */ /* 0x000fe4000f8ec03f */
[----:B------:R-:W-:Y:S02]  /*1600*/  ULOP3.LUT UR14, UR5, 0x3fff, URZ, 0xc0, !UPT ;  /* 0x00003fff050e7892 */ /* 0x000fe4000f8ec03f */
[----:B------:R-:W-:-:S12]  /*1610*/  ULOP3.LUT UR15, UR6, 0x2000000, URZ, 0xfc, !UPT ;  /* 0x02000000060f7892 */ /* 0x000fd8000f8efc3f */
.L_x_23:
[----:B------:R-:W-:-:S13]  /*1620*/  ISETP.NE.AND P1, PT, R15, 0x3, PT ;  /* 0x000000030f00780c */ /* 0x000fda0003f25270 */
[----:B------:R-:W-:Y:S05]  /*1630*/  @!P1 BRA `(.L_x_19) ;  /* 0x0000000000049947 */ /* 0x000fea0003800000 */
[----:B------:R-:W-:Y:S01]  /*1640*/  BPT.TRAP 0x1 ;  /* 0x000000040000795c */ /* 0x000fe20000300000 */
.L_x_19:
[----:B------:R-:W-:Y:S01]  /*1650*/  SHF.L.U32 R12, R14, 0x1f, RZ ;  /* 0x0000001f0e0c7819 */ /* 0x000fe200000006ff */
[----:B------:R-:W-:-:S12]  /*1660*/  ULEA UR5, UR4, UR7, 0x3 ;  /* 0x0000000704057291 */ /* 0x000fd8000f8e183f */
.L_x_20:
[----:B0-----:R-:W-:-:S04]  /*1670*/  IMAD.U32 R13, RZ, RZ, UR5 ;  /* 0x00000005ff0d7e24 */ /* 0x001fc8000f8e00ff */
[----:B------:R0:W1:Y:S03]  /*1680*/  SYNCS.PHASECHK.TRANS64.TRYWAIT P0, [R13+URZ+0x36000], R12 ;  /* 0x0360000c0d0075a7 */ /* 0x000066000800017f */
[----:B-1----:R-:W-:Y:S05]  /*1690*/  @!P0 NANOSLEEP.SYNCS 0x989680 ;  /* 0x009896800000895d */ /* 0x002fea0003900000 */
[----:B------:R-:W1:Y:S02]  /*16a0*/  @!P0 SYNCS.PHASECHK.TRANS64 P0, [R13+URZ+0x36000], R12 ;  /* 0x0360000c0d0085a7 */ /* 0x000e64000800007f */
[----:B-1----:R-:W-:Y:S05]  /*16b0*/  @!P0 BRA `(.L_x_20) ;  /* 0xfffffffc00ec8947 */ /* 0x002fea000383ffff */
[----:B------:R-:W-:Y:S01]  /*16c0*/  ULEA UR5, UR4, UR14, 0x9 ;  /* 0x0000000e04057291 */ /* 0x000fe2000f8e483f */
[----:B------:R-:W-:Y:S01]  /*16d0*/  WARPGROUP.ARRIVE ;  /* 0x00000000000079c5 */ /* 0x000fe20000000000 */
[----:B------:R-:W-:Y:S01]  /*16e0*/  ULEA UR6, UR4, UR15, 0xa ;  /* 0x0000000f04067291 */ /* 0x000fe2000f8e503f */
[----:B------:R-:W-:Y:S01]  /*16f0*/  UMOV UR9, 0x40000040 ;  /* 0x4000004000097882 */ /* 0x000fe20000000000 */
[----:B------:R-:W-:-:S03]  /*1700*/  UMOV UR11, 0x40000040 ;  /* 0x40000040000b7882 */ /* 0x000fc60000000000 */
[----:B------:R-:W-:Y:S02]  /*1710*/  UMOV UR8, UR5 ;  /* 0x0000000500087c82 */ /* 0x000fe40008000000 */
[----:B------:R-:W-:Y:S02]  /*1720*/  UMOV UR10, UR6 ;  /* 0x00000006000a7c82 */ /* 0x000fe40008000000 */
[----:B------:R-:W-:Y:S01]  /*1730*/  HGMMA.64x128x16.F32 R24, gdesc[UR8].tnspA.tnspB, R24, UP0 ;  /* 0x61e00000081879f0 */ /* 0x000fe2000bf00818 */
        /* <DEDUP_REMOVED lines=14> */
[----:B------:R-:W-:Y:S03]  /*1820*/  HGMMA.64x128x16.F32 R24, gdesc[UR8].tnspA.tnspB, R24, gsb0 ;  /* 0x61e00000081879f0 */ /* 0x000fe60008000818 */
[----:B------:R-:W-:Y:S02]  /*1830*/  WARPGROUP.DEPBAR.LE gsb0, 0x1 ;  /* 0x00008000000079c5 */ /* 0x000fe40000010100 */
[----:B------:R-:W-:Y:S05]  /*1840*/  @!P1 BRA `(.L_x_21) ;  /* 0x0000000000049947 */ /* 0x000fea0003800000 */
[----:B------:R-:W-:Y:S01]  /*1850*/  BPT.TRAP 0x1 ;  /* 0x000000040000795c */ /* 0x000fe20000300000 */
.L_x_21:
[----:B------:R-:W-:-:S13]  /*1860*/  ISETP.NE.AND P0, PT, R6, RZ, PT ;  /* 0x000000ff0600720c */ /* 0x000fda0003f05270 */
[----:B0-----:R-:W-:-:S05]  /*1870*/  @P0 LEA R12, R10, UR7, 0x3 ;  /* 0x000000070a0c0c11 */ /* 0x001fca000f8e18ff */
[----:B------:R-:W-:-:S05]  /*1880*/  @P0 VIADD R13, R12, 0x36048 ;  /* 0x000360480c0d0836 */ /* 0x000fca0000000000 */
[----:B------:R-:W-:-:S04]  /*1890*/  @P0 PRMT R13, R2, 0x654, R13 ;  /* 0x00000654020d0816 */ /* 0x000fc8000000000d */
[----:B------:R0:W-:Y:S01]  /*18a0*/  @P0 SYNCS.ARRIVE.TRANS64.RED.A1T0 RZ, [R13+URZ], RZ ;  /* 0x000000ff0dff09a7 */ /* 0x0001e2000810043f */
[----:B------:R-:W-:-:S13]  /*18b0*/  ISETP.GT.U32.AND P0, PT, R3, 0x1, PT ;  /* 0x000000010300780c */ /* 0x000fda0003f04070 */
[----:B0-----:R-:W-:Y:S05]  /*18c0*/  @P0 BRA `(.L_x_22) ;  /* 0x0000000000040947 */ /* 0x001fea0003800000 */
[----:B------:R-:W-:Y:S01]  /*18d0*/  BPT.TRAP 0x1 ;  /* 0x000000040000795c */ /* 0x000fe20000300000 */
.L_x_22:
[----:B------:R-:W-:Y:S01]  /*18e0*/  UIADD3 UR4, UR4, 0x1, URZ ;  /* 0x0000000104047890 */ /* 0x000fe2000fffe03f */
[C---:B------:R-:W-:Y:S01]  /*18f0*/  ISETP.GT.AND P1, PT, R7.reuse, 0x1, PT ;  /* 0x000000010700780c */ /* 0x040fe20003f24270 */
[----:B------:R-:W-:Y:S02]  /*1900*/  VIADD R10, R10, 0x1 ;  /* 0x000000010a0a7836 */ /* 0x000fe40000000000 */
[----:B------:R-:W-:Y:S01]  /*1910*/  UISETP.NE.AND UP0, UPT, UR4, 0x9, UPT ;  /* 0x000000090400788c */ /* 0x000fe2000bf05270 */
[----:B------:R-:W-:Y:S02]  /*1920*/  VIADD R7, R7, 0xffffffff ;  /* 0xffffffff07077836 */ /* 0x000fe40000000000 */
[C---:B------:R-:W-:Y:S01]  /*1930*/  ISETP.NE.AND P0, PT, R10.reuse, 0x9, PT ;  /* 0x000000090a00780c */ /* 0x040fe20003f05270 */
[----:B------:R-:W-:Y:S02]  /*1940*/  USEL UR5, URZ, 0x1, UP0 ;  /* 0x000000013f057887 */ /* 0x000fe40008000000 */
[----:B------:R-:W-:Y:S01]  /*1950*/  USEL UR4, UR4, URZ, UP0 ;  /* 0x0000003f04047287 */ /* 0x000fe20008000000 */
[----:B------:R-:W-:Y:S01]  /*1960*/  SEL R10, R10, RZ, P0 ;  /* 0x000000ff0a0a7207 */ /* 0x000fe20000000000 */
[----:B------:R-:W-:-:S02]  /*1970*/  UPLOP3.LUT UP0, UPT, UPT, UPT, UPT, 0x80, 0x0 ;  /* 0x000000000000789c */ /* 0x000fc40003f0f070 */
[----:B------:R-:W-:Y:S01]  /*1980*/  LOP3.LUT R14, R14, UR5, RZ, 0x3c, !PT ;  /* 0x000000050e0e7c12 */ /* 0x000fe2000f8e3cff */
[----:B------:R-:W-:Y:S08]  /*1990*/  @P1 BRA `(.L_x_23) ;  /* 0xfffffffc00201947 */ /* 0x000ff0000383ffff */
.L_x_18:
[----:B------:R-:W0:Y:S01]  /*19a0*/  LDC R7, c[0x0][0x294] ;  /* 0x0000a500ff077b82 */ /* 0x000e220000000800 */
[----:B------:R-:W-:Y:S02]  /*19b0*/  WARPGROUP.DEPBAR.LE gsb0, 0x0 ;  /* 0x00008000000079c5 */ /* 0x000fe40000010000 */
[----:B0-----:R-:W-:-:S13]  /*19c0*/  ISETP.GE.AND P0, PT, R7, 0x1, PT ;  /* 0x000000010700780c */ /* 0x001fda0003f06270 */
[----:B------:R-:W-:Y:S05]  /*19d0*/  @!P0 BRA `(.L_x_24) ;  /* 0x00000000006c8947 */ /* 0x000fea0003800000 */
[----:B------:R-:W-:-:S04]  /*19e0*/  LOP3.LUT R10, R3, 0x1, RZ, 0xfc, !PT ;  /* 0x00000001030a7812 */ /* 0x000fc800078efcff */
[----:B------:R-:W-:-:S13]  /*19f0*/  ISETP.NE.AND P0, PT, R10, 0x3, PT ;  /* 0x000000030a00780c */ /* 0x000fda0003f05270 */
[----:B------:R-:W-:Y:S05]  /*1a00*/  @!P0 BRA `(.L_x_25) ;  /* 0x0000000000048947 */ /* 0x000fea0003800000 */
[----:B------:R-:W-:Y:S01]  /*1a10*/  BPT.TRAP 0x1 ;  /* 0x000000040000795c */ /* 0x000fe20000300000 */
.L_x_25:
[----:B------:R-:W-:Y:S01]  /*1a20*/  ISETP.NE.AND P0, PT, R6, RZ, PT ;  /* 0x000000ff0600720c */ /* 0x000fe20003f05270 */
[----:B------:R-:W-:Y:S01]  /*1a30*/  BSSY B0, `(.L_x_26) ;  /* 0x0000013000007945 */ /* 0x000fe20003800000 */
[----:B------:R-:W-:-:S11]  /*1a40*/  ISETP.GT.U32.AND P1, PT, R3, 0x1, PT ;  /* 0x000000010300780c */ /* 0x000fd60003f24070 */
[----:B------:R-:W-:Y:S05]  /*1a50*/  @!P0 BRA `(.L_x_27) ;  /* 0x0000000000408947 */ /* 0x000fea0003800000 */
[----:B------:R-:W-:Y:S01]  /*1a60*/  VIADD R7, R7, 0x3f ;  /* 0x0000003f07077836 */ /* 0x000fe20000000000 */
[----:B------:R-:W0:Y:S04]  /*1a70*/  S2R R13, SR_CgaCtaId ;  /* 0x00000000000d7919 */ /* 0x000e280000008800 */
[----:B------:R-:W-:-:S04]  /*1a80*/  SHF.R.S32.HI R6, RZ, 0x1f, R7 ;  /* 0x0000001fff067819 */ /* 0x000fc80000011407 */
[----:B------:R-:W-:-:S04]  /*1a90*/  LEA.HI R6, R6, R7, RZ, 0x6 ;  /* 0x0000000706067211 */ /* 0x000fc800078f30ff */
[----:B------:R-:W-:-:S04]  /*1aa0*/  SHF.R.S32.HI R6, RZ, 0x6, R6 ;  /* 0x00000006ff067819 */ /* 0x000fc80000011406 */
[----:B------:R-:W-:-:S05]  /*1ab0*/  VIMNMX R3, R6, 0x1, PT ;  /* 0x0000000106037848 */ /* 0x000fca0003fe0100 */
[----:B------:R-:W-:-:S04]  /*1ac0*/  IMAD.IADD R10, R6, 0x1, -R3 ;  /* 0x00000001060a7824 */ /* 0x000fc800078e0a03 */
[----:B------:R-:W-:Y:S01]  /*1ad0*/  IMAD.WIDE.U32 R6, R10, 0x38e38e39, RZ ;  /* 0x38e38e390a067825 */ /* 0x000fe200078e00ff */
[----:B------:R-:W-:-:S04]  /*1ae0*/  MOV R6, 0x400 ;  /* 0x0000040000067802 */ /* 0x000fc80000000f00 */
[----:B------:R-:W-:Y:S02]  /*1af0*/  SHF.R.U32.HI R3, RZ, 0x1, R7 ;  /* 0x00000001ff037819 */ /* 0x000fe40000011607 */
[----:B0-----:R-:W-:-:S03]  /*1b00*/  LEA R6, R13, R6, 0x18 ;  /* 0x000000060d067211 */ /* 0x001fc600078ec0ff */
[----:B------:R-:W-:-:S04]  /*1b10*/  IMAD R3, R3, -0x9, R10 ;  /* 0xfffffff703037824 */ /* 0x000fc800078e020a */
[----:B------:R-:W-:-:S04]  /*1b20*/  IMAD R3, R3, 0x8, R6 ;  /* 0x0000000803037824 */ /* 0x000fc800078e0206 */
[----:B------:R-:W-:-:S05]  /*1b30*/  VIADD R3, R3, 0x36048 ;  /* 0x0003604803037836 */ /* 0x000fca0000000000 */
[----:B------:R-:W-:-:S04]  /*1b40*/  PRMT R3, R2, 0x654, R3 ;  /* 0x0000065402037816 */ /* 0x000fc80000000003 */
[----:B------:R0:W-:Y:S03]  /*1b50*/  SYNCS.ARRIVE.TRANS64.RED.A1T0 RZ, [R3+URZ], RZ ;  /* 0x000000ff03ff79a7 */ /* 0x0001e6000810043f */
.L_x_27:
[----:B------:R-:W-:Y:S05]  /*1b60*/  BSYNC B0 ;  /* 0x0000000000007941 */ /* 0x000fea0003800000 */
.L_x_26:
[----:B------:R-:W-:Y:S05]  /*1b70*/  @P1 BRA `(.L_x_24) ;  /* 0x0000000000041947 */ /* 0x000fea0003800000 */
[----:B------:R-:W-:Y:S01]  /*1b80*/  BPT.TRAP 0x1 ;  /* 0x000000040000795c */ /* 0x000fe20000300000 */
.L_x_24:
[----:B------:R-:W0:Y:S01]  /*1b90*/  S2R R2, SR_TID.X ;  /* 0x0000000000027919 */ /* 0x000e220000002100 */
[----:B------:R-:W1:Y:S01]  /*1ba0*/  LDC.64 R14, c[0x0][0x280] ;  /* 0x0000a000ff0e7b82 */ /* 0x000e620000000a00 */
[----:B------:R-:W4:Y:S07]  /*1bb0*/  S2R R13, SR_CTAID.X ;  /* 0x00000000000d7919 */ /* 0x000f2e0000002500 */
[----:B------:R-:W2:Y:S01]  /*1bc0*/  LDC.64 R16, c[0x0][0x658] ;  /* 0x00019600ff107b82 */ /* 0x000ea20000000a00 */
[----:B0-----:R-:W-:-:S04]  /*1bd0*/  SHF.R.S32.HI R3, RZ, 0x1f, R2 ;  /* 0x0000001fff037819 */ /* 0x001fc80000011402 */
[----:B------:R-:W-:Y:S01]  /*1be0*/  LEA.HI R3, R3, R2, RZ, 0x7 ;  /* 0x0000000203037211 */ /* 0x000fe200078f38ff */
[----:B----4-:R-:W-:-:S03]  /*1bf0*/  IMAD.SHL.U32 R12, R13, 0x40, RZ ;  /* 0x000000400d0c7824 */ /* 0x010fc600078e00ff */
[----:B------:R-:W-:Y:S02]  /*1c00*/  LOP3.LUT R3, R3, 0xffffff80, RZ, 0xc0, !PT ;  /* 0xffffff8003037812 */ /* 0x000fe400078ec0ff */
[----:B-1----:R-:W-:-:S03]  /*1c10*/  ISETP.GE.AND P0, PT, R12, R14, PT ;  /* 0x0000000e0c00720c */ /* 0x002fc60003f06270 */
[----:B------:R-:W-:-:S05]  /*1c20*/  IMAD.IADD R7, R2, 0x1, -R3 ;  /* 0x0000000102077824 */ /* 0x000fca00078e0a03 */
[----:B------:R-:W-:-:S04]  /*1c30*/  SHF.R.S32.HI R6, RZ, 0x1f, R7 ;  /* 0x0000001fff067819 */ /* 0x000fc80000011407 */
[----:B------:R-:W-:-:S04]  /*1c40*/  LEA.HI R2, R6, R7, RZ, 0x2 ;  /* 0x0000000706027211 */ /* 0x000fc800078f10ff */
[--C-:B------:R-:W-:Y:S02]  /*1c50*/  SHF.R.S32.HI R18, RZ, 0x2, R2.reuse ;  /* 0x00000002ff127819 */ /* 0x100fe40000011402 */
[----:B------:R-:W-:Y:S02]  /*1c60*/  SHF.R.S32.HI R3, RZ, 0x1f, R2 ;  /* 0x0000001fff037819 */ /* 0x000fe40000011402 */
[----:B------:R-:W-:Y:S02]  /*1c70*/  LOP3.LUT R2, R2, 0xfffffffc, RZ, 0xc0, !PT ;  /* 0xfffffffc02027812 */ /* 0x000fe400078ec0ff */
[----:B------:R-:W-:-:S03]  /*1c80*/  LEA.HI R3, R3, R18, RZ, 0x3 ;  /* 0x0000001203037211 */ /* 0x000fc600078f18ff */
[----:B------:R-:W-:Y:S01]  /*1c90*/  IMAD.IADD R10, R7, 0x1, -R2 ;  /* 0x00000001070a7824 */ /* 0x000fe200078e0a02 */
[----:B------:R-:W-:-:S03]  /*1ca0*/  LOP3.LUT R3, R3, 0xfffffff8, RZ, 0xc0, !PT ;  /* 0xfffffff803037812 */ /* 0x000fc600078ec0ff */
[----:B------:R-:W-:Y:S02]  /*1cb0*/  IMAD.SHL.U32 R2, R10, 0x2, RZ ;  /* 0x000000020a027824 */ /* 0x000fe400078e00ff */
[----:B------:R-:W-:Y:S01]  /*1cc0*/  IMAD.IADD R18, R18, 0x1, -R3 ;  /* 0x0000000112127824 */ /* 0x000fe200078e0a03 */
[----:B------:R-:W-:-:S04]  /*1cd0*/  LEA.HI R3, R6, R7, RZ, 0x5 ;  /* 0x0000000706037211 */ /* 0x000fc800078f28ff */
[----:B------:R-:W-:Y:S02]  /*1ce0*/  SHF.R.S32.HI R19, RZ, 0x1f, R18 ;  /* 0x0000001fff137819 */ /* 0x000fe40000011412 */
[----:B------:R-:W-:Y:S02]  /*1cf0*/  SHF.R.S32.HI R23, RZ, 0x5, R3 ;  /* 0x00000005ff177819 */ /* 0x000fe40000011403 */
[----:B------:R-:W-:-:S03]  /*1d00*/  SHF.R.S32.HI R3, RZ, 0x1f, R2 ;  /* 0x0000001fff037819 */ /* 0x000fc60000011402 */
[----:B------:R-:W-:-:S04]  /*1d10*/  IMAD.WIDE R6, R23, 0x10, R18 ;  /* 0x0000001017067825 */ /* 0x000fc800078e0212 */
[----:B------:R-:W-:Y:S01]  /*1d20*/  IMAD.WIDE R6, R13, 0x40, R6 ;  /* 0x000000400d067825 */ /* 0x000fe200078e0206 */
[----:B--2---:R-:W-:Y:S06]  /*1d30*/  @P0 EXIT ;  /* 0x000000000000094d */ /* 0x004fec0003800000 */
[----:B------:R-:W-:Y:S01]  /*1d40*/  ULDC UR4, c[0x0][0x288] ;  /* 0x0000a20000047ab9 */ /* 0x000fe20000000800 */
[----:B------:R-:W-:Y:S01]  /*1d50*/  IMAD.SHL.U32 R11, R11, 0x80, RZ ;  /* 0x000000800b0b7824 */ /* 0x000fe200078e00ff */
[----:B------:R-:W-:Y:S01]  /*1d60*/  ISETP.GE.AND P0, PT, R9, UR4, PT ;  /* 0x0000000409007c0c */ /* 0x000fe2000bf06270 */
[-C--:B------:R-:W-:Y:S01]  /*1d70*/  IMAD.WIDE.U32 R20, R6, R16.reuse, R2 ;  /* 0x0000001006147225 */ /* 0x080fe200078e0002 */
[----:B------:R-:W-:Y:S01]  /*1d80*/  SHF.R.S32.HI R90, RZ, 0x1f, R9 ;  /* 0x0000001fff5a7819 */ /* 0x000fe20000011409 */
[----:B------:R-:W-:Y:S01]  /*1d90*/  ULDC.64 UR4, c[0x0][0x660] ;  /* 0x0001980000047ab9 */ /* 0x000fe20000000a00 */
[----:B------:R-:W-:Y:S01]  /*1da0*/  ISETP.GE.OR P0, PT, R11, R15, P0 ;  /* 0x0000000f0b00720c */ /* 0x000fe20000706670 */
[----:B------:R-:W-:Y:S01]  /*1db0*/  IMAD R22, R7, R16, RZ ;  /* 0x0000001007167224 */ /* 0x000fe200078e02ff */
[----:B------:R-:W-:Y:S01]  /*1dc0*/  SHF.R.S32.HI R13, RZ, 0x1f, R11 ;  /* 0x0000001fff0d7819 */ /* 0x000fe2000001140b */
[----:B------:R-:W-:Y:S01]  /*1dd0*/  IMAD R88, R90, UR4, RZ ;  /* 0x000000045a587c24 */ /* 0x000fe2000f8e02ff */
[----:B------:R-:W-:Y:S01]  /*1de0*/  IADD3 R20, P1, R11, R20, RZ ;  /* 0x000000140b147210 */ /* 0x000fe20007f3e0ff */
[----:B------:R-:W-:-:S05]  /*1df0*/  IMAD R22, R6, R17, R22 ;  /* 0x0000001106167224 */ /* 0x000fca00078e0216 */
[----:B------:R-:W-:-:S03]  /*1e00*/  IADD3.X R21, R13, R21, R22, P1, !PT ;  /* 0x000000150d157210 */ /* 0x000fc60000ffe416 */
[----:B------:R-:W-:Y:S05]  /*1e10*/  @P0 EXIT ;  /* 0x000000000000094d */ /* 0x000fea0003800000 */
[----:B------:R-:W-:Y:S01]  /*1e20*/  ULDC UR6, c[0x0][0x28c] ;  /* 0x0000a30000067ab9 */ /* 0x000fe20000000800 */
[C---:B------:R-:W-:Y:S01]  /*1e30*/  IMAD R89, R9.reuse, UR5, R88 ;  /* 0x0000000509597c24 */ /* 0x040fe2000f8e0258 */
[----:B------:R-:W-:Y:S01]  /*1e40*/  ISETP.GE.AND P0, PT, R8, UR6, PT ;  /* 0x0000000608007c0c */ /* 0x000fe2000bf06270 */
[----:B------:R-:W-:Y:S01]  /*1e50*/  ULDC UR6, c[0x0][0x290] ;  /* 0x0000a40000067ab9 */ /* 0x000fe20000000800 */
[----:B------:R-:W-:Y:S01]  /*1e60*/  SHF.R.S32.HI R88, RZ, 0x1f, R5 ;  /* 0x0000001fff587819 */ /* 0x000fe20000011405 */
[----:B------:R-:W-:Y:S01]  /*1e70*/  IMAD.WIDE.U32 R20, R9, UR4, R20 ;  /* 0x0000000409147c25 */ /* 0x000fe2000f8e0014 */
[----:B------:R-:W-:Y:S01]  /*1e80*/  ISETP.GE.OR P0, PT, R5, UR6, P0 ;  /* 0x0000000605007c0c */ /* 0x000fe20008706670 */
[----:B------:R-:W-:Y:S02]  /*1e90*/  ULDC.64 UR4, c[0x0][0x670] ;  /* 0x00019c0000047ab9 */ /* 0x000fe40000000a00 */
[----:B------:R-:W-:Y:S02]  /*1ea0*/  IMAD.IADD R21, R21, 0x1, R89 ;  /* 0x0000000115157824 */ /* 0x000fe400078e0259 */
[----:B------:R-:W-:-:S02]  /*1eb0*/  IMAD R22, R88, UR4, RZ ;  /* 0x0000000458167c24 */ /* 0x000fc4000f8e02ff */
[----:B------:R-:W-:-:S04]  /*1ec0*/  IMAD.WIDE.U32 R20, R5, UR4, R20 ;  /* 0x0000000405147c25 */ /* 0x000fc8000f8e0014 */
[----:B------:R-:W-:Y:S01]  /*1ed0*/  IMAD R89, R5, UR5, R22 ;  /* 0x0000000505597c24 */ /* 0x000fe2000f8e0216 */
[----:B------:R-:W-:Y:S01]  /*1ee0*/  SHF.R.S32.HI R22, RZ, 0x1f, R8 ;  /* 0x0000001fff167819 */ /* 0x000fe20000011408 */
[----:B------:R-:W-:Y:S01]  /*1ef0*/  IMAD R23, R23, -0x10, -R12 ;  /* 0xfffffff017177824 */ /* 0x000fe200078e0a0c */
[----:B------:R-:W-:Y:S06]  /*1f00*/  @P0 EXIT ;  /* 0x000000000000094d */ /* 0x000fec0003800000 */
[----:B------:R-:W-:Y:S01]  /*1f10*/  ULDC.64 UR4, c[0x0][0x668] ;  /* 0x00019a0000047ab9 */ /* 0x000fe20000000a00 */
[----:B------:R-:W-:Y:S01]  /*1f20*/  IMAD R10, R10, -0x2, R15 ;  /* 0xfffffffe0a0a7824 */ /* 0x000fe200078e020f */
[----:B---3-5:R-:W-:Y:S01]  /*1f30*/  FSETP.NEU.AND P1, PT, R4, RZ, PT ;  /* 0x000000ff0400720b */ /* 0x028fe20003f2d000 */
[----:B------:R-:W-:Y:S01]  /*1f40*/  IMAD R15, R22, UR4, RZ ;  /* 0x00000004160f7c24 */ /* 0x000fe2000f8e02ff */
[----:B------:R-:W-:Y:S01]  /*1f50*/  IADD3 R12, R23, R14, -R18 ;  /* 0x0000000e170c7210 */ /* 0x000fe20007ffe812 */
[----:B------:R-:W-:Y:S02]  /*1f60*/  IMAD.IADD R21, R21, 0x1, R89 ;  /* 0x0000000115157824 */ /* 0x000fe400078e0259 */
[C---:B------:R-:W-:Y:S02]  /*1f70*/  IMAD R91, R8.reuse, UR5, R15 ;  /* 0x00000005085b7c24 */ /* 0x040fe4000f8e020f */
[----:B------:R-:W-:Y:S01]  /*1f80*/  IMAD.WIDE.U32 R14, R8, UR4, R20 ;  /* 0x00000004080e7c25 */ /* 0x000fe2000f8e0014 */
[----:B------:R-:W-:Y:S01]  /*1f90*/  ULDC.64 UR4, c[0x0][0x640] ;  /* 0x0001900000047ab9 */ /* 0x000fe20000000a00 */
[----:B------:R-:W-:-:S02]  /*1fa0*/  SHF.L.U64.HI R20, R16, 0x3, R17 ;  /* 0x0000000310147819 */ /* 0x000fc40000010211 */
[----:B------:R-:W-:Y:S02]  /*1fb0*/  IMAD.IADD R10, R10, 0x1, -R11 ;  /* 0x000000010a0a7824 */ /* 0x000fe400078e0a0b */
[----:B------:R-:W-:Y:S02]  /*1fc0*/  IMAD R19, R22, UR4, RZ ;  /* 0x0000000416137c24 */ /* 0x000fe4000f8e02ff */
[----:B------:R-:W-:Y:S01]  /*1fd0*/  IMAD.SHL.U32 R21, R16, 0x8, RZ ;  /* 0x0000000810157824 */ /* 0x000fe200078e00ff */
[----:B------:R-:W-:Y:S01]  /*1fe0*/  ISETP.GT.AND P0, PT, R10, RZ, PT ;  /* 0x000000ff0a00720c */ /* 0x000fe20003f04270 */
[----:B------:R-:W-:Y:S02]  /*1ff0*/  IMAD R95, R8, UR5, R19 ;  /* 0x00000005085f7c24 */ /* 0x000fe4000f8e0213 */
[----:B------:R-:W-:Y:S01]  /*2000*/  IMAD.IADD R91, R15, 0x1, R91 ;  /* 0x000000010f5b7824 */ /* 0x000fe200078e025b */
[----:B------:R-:W-:Y:S01]  /*2010*/  ISETP.GT.AND P2, PT, R12, RZ, P0 ;  /* 0x000000ff0c00720c */ /* 0x000fe20000744270 */
[----:B------:R-:W-:-:S12]  /*2020*/  @!P1 BRA `(.L_x_28) ;  /* 0x0000003000889947 */ /* 0x000fd80003800000 */
[----:B------:R-:W-:Y:S01]  /*2030*/  IADD3 R16, P1, R11, R2, RZ ;  /* 0x000000020b107210 */ /* 0x000fe20007f3e0ff */
[----:B------:R-:W-:Y:S01]  /*2040*/  ULDC.64 UR6, c[0x0][0x638] ;  /* 0x00018e0000067ab9 */ /* 0x000fe20000000a00 */
[----:B------:R-:W-:Y:S01]  /*2050*/  ULDC.64 UR8, c[0x0][0x648] ;  /* 0x0001920000087ab9 */ /* 0x000fe20000000a00 */
[----:B------:R-:W-:Y:S01]  /*2060*/  IMAD R18, R90, UR6, RZ ;  /* 0x000000065a127c24 */ /* 0x000fe2000f8e02ff */
[----:B------:R-:W-:Y:S01]  /*2070*/  ULDC.64 UR10, c[0x0][0x630] ;  /* 0x00018c00000a7ab9 */ /* 0x000fe20000000a00 */
[----:B------:R-:W-:Y:S01]  /*2080*/  IMAD.X R17, R13, 0x1, R3, P1 ;  /* 0x000000010d117824 */ /* 0x000fe200008e0603 */
[----:B------:R-:W-:Y:S01]  /*2090*/  ULDC.64 UR14, c[0x0][0x628] ;  /* 0x00018a00000e7ab9 */ /* 0x000fe20000000a00 */
[C---:B------:R-:W-:Y:S02]  /*20a0*/  IMAD R15, R9.reuse, UR7, R18 ;  /* 0x00000007090f7c24 */ /* 0x040fe4000f8e0212 */
[----:B------:R-:W-:-:S04]  /*20b0*/  IMAD.WIDE.U32 R16, R9, UR6, R16 ;  /* 0x0000000609107c25 */ /* 0x000fc8000f8e0010 */
[----:B------:R-:W-:Y:S02]  /*20c0*/  IMAD R90, R88, UR8, RZ ;  /* 0x00000008585a7c24 */ /* 0x000fe4000f8e02ff */
[----:B------:R-:W-:Y:S02]  /*20d0*/  IMAD.IADD R17, R17, 0x1, R15 ;  /* 0x0000000111117824 */ /* 0x000fe400078e020f */
[C---:B------:R-:W-:Y:S02]  /*20e0*/  IMAD R90, R5.reuse, UR9, R90 ;  /* 0x00000009055a7c24 */ /* 0x040fe4000f8e025a */
[----:B------:R-:W-:-:S04]  /*20f0*/  IMAD.WIDE.U32 R16, R5, UR8, R16 ;  /* 0x0000000805107c25 */ /* 0x000fc8000f8e0010 */
[----:B------:R-:W-:Y:S02]  /*2100*/  IMAD.IADD R17, R17, 0x1, R90 ;  /* 0x0000000111117824 */ /* 0x000fe400078e025a */
[----:B------:R-:W-:Y:S02]  /*2110*/  IMAD R23, R7, UR10, RZ ;  /* 0x0000000a07177c24 */ /* 0x000fe4000f8e02ff */
[----:B------:R-:W-:-:S04]  /*2120*/  IMAD.WIDE.U32 R16, R8, UR4, R16 ;  /* 0x0000000408107c25 */ /* 0x000fc8000f8e0010 */
[----:B------:R-:W-:Y:S02]  /*2130*/  IMAD.IADD R19, R95, 0x1, R17 ;  /* 0x000000015f137824 */ /* 0x000fe400078e0211 */
[----:B------:R-:W-:Y:S02]  /*2140*/  IMAD.MOV.U32 R18, RZ, RZ, R16 ;  /* 0x000000ffff127224 */ /* 0x000fe400078e0010 */
[C---:B------:R-:W-:Y:S02]  /*2150*/  IMAD R96, R6.reuse, UR11, R23 ;  /* 0x0000000b06607c24 */ /* 0x040fe4000f8e0217 */
[----:B------:R-:W-:-:S04]  /*2160*/  IMAD.WIDE.U32 R22, R6, UR10, R18 ;  /* 0x0000000a06167c25 */ /* 0x000fc8000f8e0012 */
[----:B------:R-:W-:Y:S01]  /*2170*/  IMAD.IADD R23, R23, 0x1, R96 ;  /* 0x0000000117177824 */ /* 0x000fe200078e0260 */
[----:B------:R-:W-:-:S04]  /*2180*/  LEA R92, P1, R22, UR14, 0x1 ;  /* 0x0000000e165c7c11 */ /* 0x000fc8000f8208ff */
[----:B------:R-:W-:-:S05]  /*2190*/  LEA.HI.X R93, R22, UR15, R23, 0x1, P1 ;  /* 0x0000000f165d7c11 */ /* 0x000fca00088f0c17 */
[----:B------:R0:W2:Y:S01]  /*21a0*/  @P2 LDG.E.LTC128B.U16 R97, desc[UR12][R92.64] ;  /* 0x0000000c5c612981 */ /* 0x0000a2000c1e1520 */
[----:B------:R-:W-:Y:S01]  /*21b0*/  IMAD.WIDE.U32 R88, R8, UR4, RZ ;  /* 0x0000000408587c25 */ /* 0x000fe2000f8e00ff */
[----:B------:R-:W-:Y:S01]  /*21c0*/  ULDC.64 UR4, c[0x0][0x650] ;  /* 0x0001940000047ab9 */ /* 0x000fe20000000a00 */
[----:B------:R-:W-:Y:S01]  /*21d0*/  ISETP.GT.AND P1, PT, R10, 0x1, PT ;  /* 0x000000010a00780c */ /* 0x000fe20003f24270 */
[----:B------:R-:W-:Y:S01]  /*21e0*/  BSSY B0, `(.L_x_29) ;  /* 0x0000017000007945 */ /* 0x000fe20003800000 */
[----:B------:R-:W-:Y:S02]  /*21f0*/  IMAD.IADD R23, R89, 0x1, R95 ;  /* 0x0000000159177824 */ /* 0x000fe400078e025f */
[----:B------:R-:W-:-:S04]  /*2200*/  IMAD.MOV.U32 R22, RZ, RZ, R88 ;  /* 0x000000ffff167224 */ /* 0x000fc800078e0058 */
[----:B------:R-:W-:-:S04]  /*2210*/  IMAD.WIDE.U32 R94, R6, UR10, R22 ;  /* 0x0000000a065e7c25 */ /* 0x000fc8000f8e0016 */
[----:B------:R-:W-:Y:S02]  /*2220*/  IMAD.IADD R95, R96, 0x1, R95 ;  /* 0x00000001605f7824 */ /* 0x000fe400078e025f */
[----:B------:R-:W-:-:S04]  /*2230*/  IMAD.WIDE.U32 R94, R5, UR8, R94 ;  /* 0x00000008055e7c25 */ /* 0x000fc8000f8e005e */
[----:B------:R-:W-:Y:S02]  /*2240*/  IMAD.IADD R95, R90, 0x1, R95 ;  /* 0x000000015a5f7824 */ /* 0x000fe400078e025f */
[----:B0-----:R-:W-:-:S04]  /*2250*/  IMAD.WIDE.U32 R92, R9, UR6, R94 ;  /* 0x00000006095c7c25 */ /* 0x001fc8000f8e005e */
[----:B------:R-:W-:Y:S01]  /*2260*/  IMAD.IADD R95, R15, 0x1, R93 ;  /* 0x000000010f5f7824 */ /* 0x000fe200078e025d */
[----:B------:R-:W-:Y:S02]  /*2270*/  IADD3 R8, P4, P5, R11, R92, R2 ;  /* 0x0000005c0b087210 */ /* 0x000fe40007d9e002 */
[C---:B------:R-:W-:Y:S02]  /*2280*/  LEA R92, P3, R14.reuse, UR4, 0x1 ;  /* 0x000000040e5c7c11 */ /* 0x040fe4000f8608ff */
[----:B------:R-:W-:Y:S02]  /*2290*/  IADD3.X R95, R13, R95, R3, P4, P5 ;  /* 0x0000005f0d5f7210 */ /* 0x000fe400027ea403 */
[----:B------:R-:W-:Y:S02]  /*22a0*/  LEA.HI.X R93, R14, UR5, R91, 0x1, P3 ;  /* 0x000000050e5d7c11 */ /* 0x000fe400098f0c5b */
[----:B------:R-:W-:Y:S02]  /*22b0*/  ISETP.GT.AND P3, PT, R12, RZ, P1 ;  /* 0x000000ff0c00720c */ /* 0x000fe40000f64270 */
[----:B------:R-:W-:-:S04]  /*22c0*/  LEA R94, P4, R8, UR14, 0x1 ;  /* 0x0000000e085e7c11 */ /* 0x000fc8000f8808ff */
[----:B------:R-:W-:Y:S01]  /*22d0*/  LEA.HI.X R95, R8, UR15, R95, 0x1, P4 ;  /* 0x0000000f085f7c11 */ /* 0x000fe2000a0f0c5f */
[----:B--2---:R-:W-:-:S05]  /*22e0*/  HADD2.F32 R99, -RZ, R97.H0_H0 ;  /* 0x20000061ff637230 */ /* 0x004fca0000004100 */
[----:B------:R-:W-:-:S04]  /*22f0*/  FMUL R99, R99, R4 ;  /* 0x0000000463637220 */ /* 0x000fc80000400000 */
[----:B------:R-:W-:-:S05]  /*2300*/  FFMA R99, R24, R0, R99 ;  /* 0x0000000018637223 */ /* 0x000fca0000000063 */
[----:B------:R-:W-:-:S05]  /*2310*/  F2FP.F16.F32.PACK_AB R99, RZ, R99 ;  /* 0x00000063ff63723e */ /* 0x000fca00000000ff */
[----:B------:R0:W-:Y:S01]  /*2320*/  @P2 STG.E.U16 desc[UR12][R92.64], R99 ;  /* 0x000000635c002986 */ /* 0x0001e2000c10150c */
[----:B------:R-:W-:Y:S05]  /*2330*/  @!P3 BRA `(.L_x_30) ;  /* 0x000000000004b947 */ /* 0x000fea0003800000 */
[----:B------:R1:W5:Y:S02]  /*2340*/  LDG.E.LTC128B.U16 R97, desc[UR12][R94.64+0x2] ;  /* 0x0000020c5e617981 */ /* 0x000364000c1e1520 */
.L_x_30:
[----:B------:R-:W-:Y:S05]  /*2350*/  BSYNC B0 ;  /* 0x0000000000007941 */ /* 0x000fea0003800000 */
.L_x_29:
[----:B------:R-:W-:Y:S01]  /*2360*/  USHF.L.U32 UR5, UR10, 0x3, URZ ;  /* 0x000000030a057899 */ /* 0x000fe2000800063f */
[----:B-----5:R-:W-:Y:S01]  /*2370*/  HADD2.F32 R7, -RZ, R97.H0_H0 ;  /* 0x20000061ff077230 */ /* 0x020fe20000004100 */
[----:B------:R-:W-:Y:S01]  /*2380*/  USHF.L.U64.HI UR4, UR10, 0x3, UR11 ;  /* 0x000000030a047899 */ /* 0x000fe2000801020b */
[----:B------:R-:W-:-:S03]  /*2390*/  ISETP.GT.AND P0, PT, R12, 0x8, P0 ;  /* 0x000000080c00780c */ /* 0x000fc60000704270 */
[----:B------:R-:W-:Y:S02]  /*23a0*/  IMAD.U32 R98, RZ, RZ, UR5 ;  /* 0x00000005ff627e24 */ /* 0x000fe4000f8e00ff */
[----:B------:R-:W-:Y:S01]  /*23b0*/  FMUL R8, R7, R4 ;  /* 0x0000000407087220 */ /* 0x000fe20000400000 */
[----:B0-----:R-:W-:-:S03]  /*23c0*/  IMAD.U32 R99, RZ, RZ, UR4 ;  /* 0x00000004ff637e24 */ /* 0x001fc6000f8e00ff */
[----:B------:R-:W-:Y:S01]  /*23d0*/  FFMA R8, R25, R0, R8 ;  /* 0x0000000019087223 */ /* 0x000fe20000000008 */
[----:B------:R-:W-:-:S04]  /*23e0*/  IMAD.WIDE.U32 R6, R6, UR10, R98 ;  /* 0x0000000a06067c25 */ /* 0x000fc8000f8e0062 */
[----:B------:R-:W-:Y:S01]  /*23f0*/  IMAD.IADD R7, R96, 0x1, R7 ;  /* 0x0000000160077824 */ /* 0x000fe200078e0207 */
[----:B------:R-:W-:Y:S02]  /*2400*/  IADD3 R17, P2, R16, R6, RZ ;  /* 0x0000000610117210 */ /* 0x000fe40007f5e0ff */
[----:B------:R-:W-:-:S03]  /*2410*/  F2FP.F16.F32.PACK_AB R8, RZ, R8 ;  /* 0x00000008ff08723e */ /* 0x000fc600000000ff */
[----:B------:R-:W-:Y:S01]  /*2420*/  IMAD.X R18, R7, 0x1, R19, P2 ;  /* 0x0000000107127824 */ /* 0x000fe200010e0613 */
[----:B------:R-:W-:Y:S01]  /*2430*/  LEA R16, P2, R17, UR14, 0x1 ;  /* 0x0000000e11107c11 */ /* 0x000fe2000f8408ff */
[----:B------:R-:W-:-:S03]  /*2440*/  @P3 IMAD.MOV.U32 R19, RZ, RZ, R93 ;  /* 0x000000ffff133224 */ /* 0x000fc600078e005d */
[----:B------:R-:W-:Y:S01]  /*2450*/  LEA.HI.X R17, R17, UR15, R18, 0x1, P2 ;  /* 0x0000000f11117c11 */ /* 0x000fe200090f0c12 */
[----:B------:R-:W-:-:S05]  /*2460*/  @P3 IMAD.MOV.U32 R18, RZ, RZ, R92 ;  /* 0x000000ffff123224 */ /* 0x000fca00078e005c */
[----:B------:R0:W-:Y:S04]  /*2470*/  @P3 STG.E.U16 desc[UR12][R18.64+0x2], R8 ;  /* 0x0000020812003986 */ /* 0x0001e8000c10150c */
[----:B------:R-:W2:Y:S01]  /*2480*/  @P0 LDG.E.LTC128B.U16 R97, desc[UR12][R16.64] ;  /* 0x0000000c10610981 */ /* 0x000ea2000c1e1520 */
[----:B------:R-:W-:Y:S01]  /*2490*/  IADD3 R6, P2, R88, R6, RZ ;  /* 0x0000000658067210 */ /* 0x000fe20007f5e0ff */
[----:B------:R-:W-:Y:S01]  /*24a0*/  BSSY B0, `(.L_x_31) ;  /* 0x0000015000007945 */ /* 0x000fe20003800000 */
[----:B------:R-:W-:-:S03]  /*24b0*/  ISETP.GT.AND P1, PT, R12, 0x8, P1 ;  /* 0x000000080c00780c */ /* 0x000fc60000f24270 */
[----:B------:R-:W-:Y:S02]  /*24c0*/  IMAD.X R7, R7, 0x1, R23, P2 ;  /* 0x0000000107077824 */ /* 0x000fe400010e0617 */
[----:B------:R-:W-:-:S04]  /*24d0*/  IMAD.WIDE.U32 R6, R5, UR8, R6 ;  /* 0x0000000805067c25 */ /* 0x000fc8000f8e0006 */
[----:B------:R-:W-:Y:S02]  /*24e0*/  IMAD.IADD R7, R90, 0x1, R7 ;  /* 0x000000015a077824 */ /* 0x000fe400078e0207 */
[----:B------:R-:W-:-:S03]  /*24f0*/  IMAD.WIDE.U32 R6, R9, UR6, R6 ;  /* 0x0000000609067c25 */ /* 0x000fc6000f8e0006 */
[----:B------:R-:W-:Y:S01]  /*2500*/  IADD3 R11, P2, P3, R11, R6, R2 ;  /* 0x000000060b0b7210 */ /* 0x000fe20007b5e002 */
[----:B------:R-:W-:Y:S01]  /*2510*/  IMAD.IADD R2, R15, 0x1, R7 ;  /* 0x000000010f027824 */ /* 0x000fe200078e0207 */
[----:B------:R-:W-:-:S04]  /*2520*/  SHF.L.U64.HI R7, R21, 0x1, R20 ;  /* 0x0000000115077819 */ /* 0x000fc80000010214 */
[----:B0-----:R-:W-:Y:S02]  /*2530*/  IADD3.X R8, R13, R2, R3, P2, P3 ;  /* 0x000000020d087210 */ /* 0x001fe400017e6403 */
[----:B------:R-:W-:Y:S02]  /*2540*/  LEA R6, P2, R21, R92, 0x1 ;  /* 0x0000005c15067211 */ /* 0x000fe400078408ff */
[----:B------:R-:W-:-:S03]  /*2550*/  LEA R2, P3, R11, UR14, 0x1 ;  /* 0x0000000e0b027c11 */ /* 0x000fc6000f8608ff */
[----:B------:R-:W-:Y:S01]  /*2560*/  IMAD.X R7, R7, 0x1, R93, P2 ;  /* 0x0000000107077824 */ /* 0x000fe200010e065d */
        /* <DEDUP_REMOVED lines=8> */
.L_x_32:
[----:B------:R-:W-:Y:S05]  /*25f0*/  BSYNC B0 ;  /* 0x0000000000007941 */ /* 0x000fea0003800000 */
.L_x_31:
[----:B0----5:R-:W-:Y:S01]  /*2600*/  HADD2.F32 R5, -RZ, R97.H0_H0 ;  /* 0x20000061ff057230 */ /* 0x021fe20000004100 */
[----:B------:R-:W-:Y:S01]  /*2610*/  ISETP.GT.AND P0, PT, R10, 0x8, PT ;  /* 0x000000080a00780c */ /* 0x000fe20003f04270 */
[----:B------:R-:W-:Y:S03]  /*2620*/  BSSY B0, `(.L_x_33) ;  /* 0x0000008000007945 */ /* 0x000fe60003800000 */
[----:B------:R-:W-:Y:S01]  /*2630*/  FMUL R8, R5, R4 ;  /* 0x0000000405087220 */ /* 0x000fe20000400000 */
[----:B------:R-:W-:-:S03]  /*2640*/  ISETP.GT.AND P2, PT, R12, RZ, P0 ;  /* 0x000000ff0c00720c */ /* 0x000fc60000744270 */
[----:B------:R-:W-:-:S05]  /*2650*/  FFMA R8, R27, R0, R8 ;  /* 0x000000001b087223 */ /* 0x000fca0000000008 */
[----:B------:R-:W-:-:S05]  /*2660*/  F2FP.F16.F32.PACK_AB R8, RZ, R8 ;  /* 0x00000008ff08723e */ /* 0x000fca00000000ff */
[----:B------:R0:W-:Y:S01]  /*2670*/  @P1 STG.E.U16 desc[UR12][R6.64+0x2], R8 ;  /* 0x0000020806001986 */ /* 0x0001e2000c10150c */
[----:B------:R-:W-:Y:S05]  /*2680*/  @!P2 BRA `(.L_x_34) ;  /* 0x000000000004a947 */ /* 0x000fea0003800000 */
[----:B------:R3:W5:Y:S02]  /*2690*/  LDG.E.LTC128B.U16 R97, desc[UR12][R94.64+0x10] ;  /* 0x0000100c5e617981 */ /* 0x000764000c1e1520 */
.L_x_34:
[----:B------:R-:W-:Y:S05]  /*26a0*/  BSYNC B0 ;  /* 0x0000000000007941 */ /* 0x000fea0003800000 */
.L_x_33:
[----:B-----5:R-:W-:Y:S01]  /*26b0*/  HADD2.F32 R5, -RZ, R97.H0_H0 ;  /* 0x20000061ff057230 */ /* 0x020fe20000004100 */
[----:B------:R-:W-:Y:S01]  /*26c0*/  ISETP.GT.AND P1, PT, R10, 0x9, PT ;  /* 0x000000090a00780c */ /* 0x000fe20003f24270 */
[----:B0-----:R-:W-:Y:S01]  /*26d0*/  @P2 IMAD.MOV.U32 R8, RZ, RZ, R92 ;  /* 0x000000ffff082224 */ /* 0x001fe200078e005c */
[----:B------:R-:W-:Y:S01]  /*26e0*/  BSSY B0, `(.L_x_35) ;  /* 0x0000009000007945 */ /* 0x000fe20003800000 */
[----:B------:R-:W-:Y:S02]  /*26f0*/  @P2 IMAD.MOV.U32 R9, RZ, RZ, R93 ;  /* 0x000000ffff092224 */ /* 0x000fe400078e005d */
[----:B------:R-:W-:Y:S01]  /*2700*/  FMUL R5, R5, R4 ;  /* 0x0000000405057220 */ /* 0x000fe20000400000 */
[----:B------:R-:W-:-:S03]  /*2710*/  ISETP.GT.AND P3, PT, R12, RZ, P1 ;  /* 0x000000ff0c00720c */ /* 0x000fc60000f64270 */
[----:B------:R-:W-:-:S05]  /*2720*/  FFMA R5, R28, R0, R5 ;  /* 0x000000001c057223 */ /* 0x000fca0000000005 */
[----:B------:R-:W-:-:S05]  /*2730*/  F2FP.F16.F32.PACK_AB R5, RZ, R5 ;  /* 0x00000005ff05723e */ /* 0x000fca00000000ff */
[----:B------:R0:W-:Y:S01]  /*2740*/  @P2 STG.E.U16 desc[UR12][R8.64+0x10], R5 ;  /* 0x0000100508002986 */ /* 0x0001e2000c10150c */
[----:B------:R-:W-:Y:S05]  /*2750*/  @!P3 BRA `(.L_x_36) ;  /* 0x000000000004b947 */ /* 0x000fea0003800000 */
[----:B------:R4:W5:Y:S02]  /*2760*/  LDG.E.LTC128B.U16 R97, desc[UR12][R94.64+0x12] ;  /* 0x0000120c5e617981 */ /* 0x000964000c1e1520 */
.L_x_36:
[----:B------:R-:W-:Y:S05]  /*2770*/  BSYNC B0 ;  /* 0x0000000000007941 */ /* 0x000fea0003800000 */
.L_x_35:
[----:B0----5:R-:W-:Y:S01]  /*2780*/  HADD2.F32 R5, -RZ, R97.H0_H0 ;  /* 0x20000061ff057230 */ /* 0x021fe20000004100 */
[----:B------:R-:W-:Y:S01]  /*2790*/  ISETP.GT.AND P0, PT, R12, 0x8, P0 ;  /* 0x000000080c00780c */ /* 0x000fe20000704270 */
[----:B------:R-:W-:Y:S01]  /*27a0*/  @P3 IMAD.MOV.U32 R9, RZ, RZ, R93 ;  /* 0x000000ffff093224 */ /* 0x000fe200078e005d */
[----:B------:R-:W-:Y:S02]  /*27b0*/  BSSY B0, `(.L_x_37) ;  /* 0x0000009000007945 */ /* 0x000fe40003800000 */
[----:B------:R-:W-:-:S04]  /*27c0*/  FMUL R8, R5, R4 ;  /* 0x0000000405087220 */ /* 0x000fc80000400000 */
[----:B------:R-:W-:-:S05]  /*27d0*/  FFMA R8, R29, R0, R8 ;  /* 0x000000001d087223 */ /* 0x000fca0000000008 */
[----:B------:R-:W-:-:S04]  /*27e0*/  F2FP.F16.F32.PACK_AB R8, RZ, R8 ;  /* 0x00000008ff08723e */ /* 0x000fc800000000ff */
[----:B------:R-:W-:Y:S01]  /*27f0*/  PRMT R5, R8, 0x7610, R5 ;  /* 0x0000761008057816 */ /* 0x000fe20000000005 */
[----:B------:R-:W-:-:S05]  /*2800*/  @P3 IMAD.MOV.U32 R8, RZ, RZ, R92 ;  /* 0x000000ffff083224 */ /* 0x000fca00078e005c */
[----:B------:R0:W-:Y:S01]  /*2810*/  @P3 STG.E.U16 desc[UR12][R8.64+0x12], R5 ;  /* 0x0000120508003986 */ /* 0x0001e2000c10150c */
[----:B------:R-:W-:Y:S05]  /*2820*/  @!P0 BRA `(.L_x_38) ;  /* 0x0000000000048947 */ /* 0x000fea0003800000 */
[----:B------:R0:W5:Y:S02]  /*2830*/  LDG.E.LTC128B.U16 R97, desc[UR12][R2.64+0x10] ;  /* 0x0000100c02617981 */ /* 0x000164000c1e1520 */
.L_x_38:
[----:B------:R-:W-:Y:S05]  /*2840*/  BSYNC B0 ;  /* 0x0000000000007941 */ /* 0x000fea0003800000 */
.L_x_37:
[----:B0----5:R-:W-:Y:S01]  /*2850*/  HADD2.F32 R5, -RZ, R97.H0_H0 ;  /* 0x20000061ff057230 */ /* 0x021fe20000004100 */
[----:B------:R-:W-:Y:S01]  /*2860*/  ISETP.GT.AND P1, PT, R12, 0x8, P1 ;  /* 0x000000080c00780c */ /* 0x000fe20000f24270 */
[----:B------:R-:W-:Y:S03]  /*2870*/  BSSY B0, `(.L_x_39) ;  /* 0x0000007000007945 */ /* 0x000fe60003800000 */
[----:B------:R-:W-:-:S04]  /*2880*/  FMUL R5, R5, R4 ;  /* 0x0000000405057220 */ /* 0x000fc80000400000 */
[----:B------:R-:W-:-:S05]  /*2890*/  FFMA R5, R30, R0, R5 ;  /* 0x000000001e057223 */ /* 0x000fca0000000005 */
[----:B------:R-:W-:-:S05]  /*28a0*/  F2FP.F16.F32.PACK_AB R5, RZ, R5 ;  /* 0x00000005ff05723e */ /* 0x000fca00000000ff */
[----:B------:R0:W-:Y:S01]  /*28b0*/  @P0 STG.E.U16 desc[UR12][R6.64+0x10], R5 ;  /* 0x0000100506000986 */ /* 0x0001e2000c10150c */
[----:B------:R-:W-:Y:S05]  /*28c0*/  @!P1 BRA `(.L_x_40) ;  /* 0x0000000000049947 */ /* 0x000fea0003800000 */
[----:B------:R0:W5:Y:S02]  /*28d0*/  LDG.E.LTC128B.U16 R97, desc[UR12][R2.64+0x12] ;  /* 0x0000120c02617981 */ /* 0x000164000c1e1520 */
.L_x_40:
[----:B------:R-:W-:Y:S05]  /*28e0*/  BSYNC B0 ;  /* 0x0000000000007941 */ /* 0x000fea0003800000 */
.L_x_39:
        /* <DEDUP_REMOVED lines=10> */
.L_x_42:
[----:B------:R-:W-:Y:S05]  /*2990*/  BSYNC B0 ;  /* 0x0000000000007941 */ /* 0x000fea0003800000 */
.L_x_41:
        /* <DEDUP_REMOVED lines=12> */
.L_x_44:
[----:B------:R-:W-:Y:S05]  /*2a60*/  BSYNC B0 ;  /* 0x0000000000007941 */ /* 0x000fea0003800000 */
.L_x_43:
        /* <DEDUP_REMOVED lines=12> */
.L_x_46:
[----:B------:R-:W-:Y:S05]  /*2b30*/  BSYNC B0 ;  /* 0x0000000000007941 */ /* 0x000fea0003800000 */
.L_x_45:
        /* <DEDUP_REMOVED lines=9> */
.L_x_48:
[----:B------:R-:W-:Y:S05]  /*2bd0*/  BSYNC B0 ;  /* 0x0000000000007941 */ /* 0x000fea0003800000 */
.L_x_47:
        /* <DEDUP_REMOVED lines=10> */
.L_x_50:
[----:B------:R-:W-:Y:S05]  /*2c80*/  BSYNC B0 ;  /* 0x0000000000007941 */ /* 0x000fea0003800000 */
.L_x_49:
        /* <DEDUP_REMOVED lines=12> */
.L_x_52:
[----:B------:R-:W-:Y:S05]  /*2d50*/  BSYNC B0 ;  /* 0x0000000000007941 */ /* 0x000fea0003800000 */
.L_x_51:
        /* <DEDUP_REMOVED lines=12> */
.L_x_54:
[----:B------:R-:W-:Y:S05]  /*2e20*/  BSYNC B0 ;  /* 0x0000000000007941 */ /* 0x000fea0003800000 */
.L_x_53:
        /* <DEDUP_REMOVED lines=9> */
.L_x_56:
[----:B------:R-:W-:Y:S05]  /*2ec0*/  BSYNC B0 ;  /* 0x0000000000007941 */ /* 0x000fea0003800000 */
.L_x_55:
        /* <DEDUP_REMOVED lines=10> */
.L_x_58:
[----:B------:R-:W-:Y:S05]  /*2f70*/  BSYNC B0 ;  /* 0x0000000000007941 */ /* 0x000fea0003800000 */
.L_x_57:
        /* <DEDUP_REMOVED lines=12> */
.L_x_60:
[----:B------:R-:W-:Y:S05]  /*3040*/  BSYNC B0 ;  /* 0x0000000000007941 */ /* 0x000fea0003800000 */
.L_x_59:
        /* <DEDUP_REMOVED lines=12> */
.L_x_62:
[----:B------:R-:W-:Y:S05]  /*3110*/  BSYNC B0 ;  /* 0x0000000000007941 */ /* 0x000fea0003800000 */
.L_x_61:
        /* <DEDUP_REMOVED lines=9> */
.L_x_64:
[----:B------:R-:W-:Y:S05]  /*31b0*/  BSYNC B0 ;  /* 0x0000000000007941 */ /* 0x000fea0003800000 */
.L_x_63:
        /* <DEDUP_REMOVED lines=10> */
.L_x_66:
[----:B------:R-:W-:Y:S05]  /*3260*/  BSYNC B0 ;  /* 0x0000000000007941 */ /* 0x000fea0003800000 */
.L_x_65:
        /* <DEDUP_REMOVED lines=12> */
.L_x_68:
[----:B------:R-:W-:Y:S05]  /*3330*/  BSYNC B0 ;  /* 0x0000000000007941 */ /* 0x000fea0003800000 */
.L_x_67:
        /* <DEDUP_REMOVED lines=12> */
.L_x_70:
[----:B------:R-:W-:Y:S05]  /*3400*/  BSYNC B0 ;  /* 0x0000000000007941 */ /* 0x000fea0003800000 */
.L_x_69:
        /* <DEDUP_REMOVED lines=9> */
.L_x_72:
[----:B------:R-:W-:Y:S05]  /*34a0*/  BSYNC B0 ;  /* 0x0000000000007941 */ /* 0x000fea0003800000 */
.L_x_71:
        /* <DEDUP_REMOVED lines=10> */
.L_x_74:
[----:B------:R-:W-:Y:S05]  /*3550*/  BSYNC B0 ;  /* 0x0000000000007941 */ /* 0x000fea0003800000 */
.L_x_73:
        /* <DEDUP_REMOVED lines=12> */
.L_x_76:
[----:B------:R-:W-:Y:S05]  /*3620*/  BSYNC B0 ;  /* 0x0000000000007941 */ /* 0x000fea0003800000 */
.L_x_75:
        /* <DEDUP_REMOVED lines=12> */
.L_x_78:
[----:B------:R-:W-:Y:S05]  /*36f0*/  BSYNC B0 ;  /* 0x0000000000007941 */ /* 0x000fea0003800000 */
.L_x_77:
        /* <DEDUP_REMOVED lines=9> */
.L_x_80:
[----:B------:R-:W-:Y:S05]  /*3790*/  BSYNC B0 ;  /* 0x0000000000007941 */ /* 0x000fea0003800000 */
.L_x_79:
        /* <DEDUP_REMOVED lines=10> */
.L_x_82:
[----:B------:R-:W-:Y:S05]  /*3840*/  BSYNC B0 ;  /* 0x0000000000007941 */ /* 0x000fea0003800000 */
.L_x_81:
        /* <DEDUP_REMOVED lines=12> */
.L_x_84:
[----:B------:R-:W-:Y:S05]  /*3910*/  BSYNC B0 ;  /* 0x0000000000007941 */ /* 0x000fea0003800000 */
.L_x_83:
        /* <DEDUP_REMOVED lines=12> */
.L_x_86:
[----:B------:R-:W-:Y:S05]  /*39e0*/  BSYNC B0 ;  /* 0x0000000000007941 */ /* 0x000fea0003800000 */
.L_x_85:
        /* <DEDUP_REMOVED lines=9> */
.L_x_88:
[----:B------:R-:W-:Y:S05]  /*3a80*/  BSYNC B0 ;  /* 0x0000000000007941 */ /* 0x000fea0003800000 */
.L_x_87:
        /* <DEDUP_REMOVED lines=10> */
.L_x_90:
[----:B------:R-:W-:Y:S05]  /*3b30*/  BSYNC B0 ;  /* 0x0000000000007941 */ /* 0x000fea0003800000 */
.L_x_89:
        /* <DEDUP_REMOVED lines=12> */
.L_x_92:
[----:B------:R-:W-:Y:S05]  /*3c00*/  BSYNC B0 ;  /* 0x0000000000007941 */ /* 0x000fea0003800000 */
.L_x_91:
        /* <DEDUP_REMOVED lines=12> */
.L_x_94:
[----:B------:R-:W-:Y:S05]  /*3cd0*/  BSYNC B0 ;  /* 0x0000000000007941 */ /* 0x000fea0003800000 */
.L_x_93:
        /* <DEDUP_REMOVED lines=9> */
.L_x_96:
[----:B------:R-:W-:Y:S05]  /*3d70*/  BSYNC B0 ;  /* 0x0000000000007941 */ /* 0x000fea0003800000 */
.L_x_95:
        /* <DEDUP_REMOVED lines=10> */
.L_x_98:
[----:B------:R-:W-:Y:S05]  /*3e20*/  BSYNC B0 ;  /* 0x0000000000007941 */ /* 0x000fea0003800000 */
.L_x_97:
        /* <DEDUP_REMOVED lines=12> */
.L_x_100:
[----:B------:R-:W-:Y:S05]  /*3ef0*/  BSYNC B0 ;  /* 0x0000000000007941 */ /* 0x000fea0003800000 */
.L_x_99:
        /* <DEDUP_REMOVED lines=12> */
.L_x_102:
[----:B------:R-:W-:Y:S05]  /*3fc0*/  BSYNC B0 ;  /* 0x0000000000007941 */ /* 0x000fea0003800000 */
.L_x_101:
        /* <DEDUP_REMOVED lines=9> */
.L_x_104:
[----:B------:R-:W-:Y:S05]  /*4060*/  BSYNC B0 ;  /* 0x0000000000007941 */ /* 0x000fea0003800000 */
.L_x_103:
        /* <DEDUP_REMOVED lines=10> */
.L_x_106:
[----:B------:R-:W-:Y:S05]  /*4110*/  BSYNC B0 ;  /* 0x0000000000007941 */ /* 0x000fea0003800000 */
.L_x_105:
        /* <DEDUP_REMOVED lines=12> */
.L_x_108:
[----:B------:R-:W-:Y:S05]  /*41e0*/  BSYNC B0 ;  /* 0x0000000000007941 */ /* 0x000fea0003800000 */
.L_x_107:
        /* <DEDUP_REMOVED lines=12> */
.L_x_110:
[----:B------:R-:W-:Y:S05]  /*42b0*/  BSYNC B0 ;  /* 0x0000000000007941 */ /* 0x000fea0003800000 */
.L_x_109:
        /* <DEDUP_REMOVED lines=9> */
.L_x_112:
[----:B------:R-:W-:Y:S05]  /*4350*/  BSYNC B0 ;  /* 0x0000000000007941 */ /* 0x000fea0003800000 */
.L_x_111:
        /* <DEDUP_REMOVED lines=10> */
.L_x_114:
[----:B------:R-:W-:Y:S05]  /*4400*/  BSYNC B0 ;  /* 0x0000000000007941 */ /* 0x000fea0003800000 */
.L_x_113:
        /* <DEDUP_REMOVED lines=12> */
.L_x_116:
[----:B------:R-:W-:Y:S05]  /*44d0*/  BSYNC B0 ;  /* 0x0000000000007941 */ /* 0x000fea0003800000 */
.L_x_115:
        /* <DEDUP_REMOVED lines=12> */
.L_x_118:
[----:B------:R-:W-:Y:S05]  /*45a0*/  BSYNC B0 ;  /* 0x0000000000007941 */ /* 0x000fea0003800000 */
.L_x_117:
        /* <DEDUP_REMOVED lines=9> */
.L_x_120:
[----:B------:R-:W-:Y:S05]  /*4640*/  BSYNC B0 ;  /* 0x0000000000007941 */ /* 0x000fea0003800000 */
.L_x_119:
        /* <DEDUP_REMOVED lines=10> */
.L_x_122:
[----:B------:R-:W-:Y:S05]  /*46f0*/  BSYNC B0 ;  /* 0x0000000000007941 */ /* 0x000fea0003800000 */
.L_x_121:
        /* <DEDUP_REMOVED lines=12> */
.L_x_124:
[----:B------:R-:W-:Y:S05]  /*47c0*/  BSYNC B0 ;  /* 0x0000000000007941 */ /* 0x000fea0003800000 */
.L_x_123:
        /* <DEDUP_REMOVED lines=12> */
.L_x_126:
[----:B------:R-:W-:Y:S05]  /*4890*/  BSYNC B0 ;  /* 0x0000000000007941 */ /* 0x000fea0003800000 */
.L_x_125:
        /* <DEDUP_REMOVED lines=9> */
.L_x_128:
[----:B------:R-:W-:Y:S05]  /*4930*/  BSYNC B0 ;  /* 0x0000000000007941 */ /* 0x000fea0003800000 */
.L_x_127:
        /* <DEDUP_REMOVED lines=10> */
.L_x_130:
[----:B------:R-:W-:Y:S05]  /*49e0*/  BSYNC B0 ;  /* 0x0000000000007941 */ /* 0x000fea0003800000 */
.L_x_129:
        /* <DEDUP_REMOVED lines=12> */
.L_x_132:
[----:B------:R-:W-:Y:S05]  /*4ab0*/  BSYNC B0 ;  /* 0x0000000000007941 */ /* 0x000fea0003800000 */
.L_x_131:
        /* <DEDUP_REMOVED lines=12> */
.L_x_134:
[----:B------:R-:W-:Y:S05]  /*4b80*/  BSYNC B0 ;  /* 0x0000000000007941 */ /* 0x000fea0003800000 */
.L_x_133:
        /* <DEDUP_REMOVED lines=9> */
.L_x_136:
[----:B------:R-:W-:Y:S05]  /*4c20*/  BSYNC B0 ;  /* 0x0000000000007941 */ /* 0x000fea0003800000 */
.L_x_135:
        /* <DEDUP_REMOVED lines=10> */
.L_x_138:
[----:B------:R-:W-:Y:S05]  /*4cd0*/  BSYNC B0 ;  /* 0x0000000000007941 */ /* 0x000fea0003800000 */
.L_x_137:
        /* <DEDUP_REMOVED lines=12> */
.L_x_140:
[----:B------:R-:W-:Y:S05]  /*4da0*/  BSYNC B0 ;  /* 0x0000000000007941 */ /* 0x000fea0003800000 */
.L_x_139:
        /* <DEDUP_REMOVED lines=12> */
.L_x_142:
[----:B------:R-:W-:Y:S05]  /*4e70*/  BSYNC B0 ;  /* 0x0000000000007941 */ /* 0x000fea0003800000 */
.L_x_141:
        /* <DEDUP_REMOVED lines=9> */
.L_x_144:
[----:B------:R-:W-:Y:S05]  /*4f10*/  BSYNC B0 ;  /* 0x0000000000007941 */ /* 0x000fea0003800000 */
.L_x_143:
        /* <DEDUP_REMOVED lines=10> */
.L_x_146:
[----:B------:R-:W-:Y:S05]  /*4fc0*/  BSYNC B0 ;  /* 0x0000000000007941 */ /* 0x000fea0003800000 */
.L_x_145:
        /* <DEDUP_REMOVED lines=12> */
.L_x_148:
[----:B------:R-:W-:Y:S05]  /*5090*/  BSYNC B0 ;  /* 0x0000000000007941 */ /* 0x000fea0003800000 */
.L_x_147:
        /* <DEDUP_REMOVED lines=9> */
.L_x_150:
[----:B------:R-:W-:Y:S05]  /*5130*/  BSYNC B0 ;  /* 0x0000000000007941 */ /* 0x000fea0003800000 */
.L_x_149:
[----:B-----5:R-:W-:Y:S01]  /*5140*/  HADD2.F32 R5, -RZ, R97.H0_H0 ;  /* 0x20000061ff057230 */ /* 0x020fe20000004100 */
        /* <DEDUP_REMOVED lines=8> */
.L_x_152:
[----:B------:R-:W-:Y:S05]  /*51d0*/  BSYNC B0 ;  /* 0x0000000000007941 */ /* 0x000fea0003800000 */
.L_x_151:
[----:B-----5:R-:W-:-:S05]  /*51e0*/  HADD2.F32 R97, -RZ, R97.H0_H0 ;  /* 0x20000061ff617230 */ /* 0x020fca0000004100 */
[----:B------:R-:W-:-:S04]  /*51f0*/  FMUL R4, R97, R4 ;  /* 0x0000000461047220 */ /* 0x000fc80000400000 */
[----:B------:R-:W-:Y:S01]  /*5200*/  FFMA R4, R87, R0, R4 ;  /* 0x0000000057047223 */ /* 0x000fe20000000004 */
[----:B------:R-:W-:Y:S06]  /*5210*/  @!P1 EXIT ;  /* 0x000000000000994d */ /* 0x000fec0003800000 */
[----:B------:R-:W-:-:S05]  /*5220*/  F2FP.F16.F32.PACK_AB R4, RZ, R4 ;  /* 0x00000004ff04723e */ /* 0x000fca00000000ff */
[----:B------:R-:W-:Y:S01]  /*5230*/  STG.E.U16 desc[UR12][R6.64+0xf2], R4 ;  /* 0x0000f20406007986 */ /* 0x000fe2000c10150c */
[----:B------:R-:W-:Y:S05]  /*5240*/  EXIT ;  /* 0x000000000000794d */ /* 0x000fea0003800000 */
.L_x_28:
[----:B------:R-:W-:Y:S01]  /*5250*/  ISETP.GT.AND P3, PT, R10, 0x1, PT ;  /* 0x000000010a00780c */ /* 0x000fe20003f64270 */
[----:B------:R-:W-:Y:S01]  /*5260*/  ULDC.64 UR4, c[0x0][0x650] ;  /* 0x0001940000047ab9 */ /* 0x000fe20000000a00 */
[-C--:B------:R-:W-:Y:S01]  /*5270*/  FMUL R24, R24, R0.reuse ;  /* 0x0000000018187220 */ /* 0x080fe20000400000 */
[-C--:B------:R-:W-:Y:S01]  /*5280*/  FMUL R25, R25, R0.reuse ;  /* 0x0000000019197220 */ /* 0x080fe20000400000 */
[----:B------:R-:W-:Y:S01]  /*5290*/  ISETP.GT.AND P1, PT, R12, RZ, P3 ;  /* 0x000000ff0c00720c */ /* 0x000fe20001f24270 */
[-C--:B------:R-:W-:Y:S01]  /*52a0*/  FMUL R26, R26, R0.reuse ;  /* 0x000000001a1a7220 */ /* 0x080fe20000400000 */
[----:B------:R-:W-:Y:S01]  /*52b0*/  LEA R2, P4, R14, UR4, 0x1 ;  /* 0x000000040e027c11 */ /* 0x000fe2000f8808ff */
[----:B------:R-:W-:Y:S01]  /*52c0*/  FMUL R27, R27, R0 ;  /* 0x000000001b1b7220 */ /* 0x000fe20000400000 */
[----:B------:R-:W-:Y:S01]  /*52d0*/  F2FP.F16.F32.PACK_AB R24, RZ, R24 ;  /* 0x00000018ff18723e */ /* 0x000fe200000000ff */
[-C--:B------:R-:W-:Y:S01]  /*52e0*/  FMUL R28, R28, R0.reuse ;  /* 0x000000001c1c7220 */ /* 0x080fe20000400000 */
[----:B------:R-:W-:Y:S01]  /*52f0*/  LEA.HI.X R3, R14, UR5, R91, 0x1, P4 ;  /* 0x000000050e037c11 */ /* 0x000fe2000a0f0c5b */
[-C--:B------:R-:W-:Y:S01]  /*5300*/  FMUL R29, R29, R0.reuse ;  /* 0x000000001d1d7220 */ /* 0x080fe20000400000 */
[----:B------:R-:W-:Y:S01]  /*5310*/  F2FP.F16.F32.PACK_AB R25, RZ, R25 ;  /* 0x00000019ff19723e */ /* 0x000fe200000000ff */
[-C--:B------:R-:W-:Y:S01]  /*5320*/  FMUL R30, R30, R0.reuse ;  /* 0x000000001e1e7220 */ /* 0x080fe20000400000 */
[----:B------:R-:W-:Y:S01]  /*5330*/  SHF.L.U64.HI R5, R21, 0x1, R20 ;  /* 0x0000000115057819 */ /* 0x000fe20000010214 */
[----:B------:R-:W-:Y:S01]  /*5340*/  @P2 STG.E.U16 desc[UR12][R2.64], R24 ;  /* 0x0000001802002986 */ /* 0x000fe2000c10150c */
[----:B------:R-:W-:Y:S01]  /*5350*/  ISETP.GT.AND P2, PT, R12, 0x8, P0 ;  /* 0x000000080c00780c */ /* 0x000fe20000744270 */
[----:B------:R-:W-:Y:S01]  /*5360*/  FMUL R31, R31, R0 ;  /* 0x000000001f1f7220 */ /* 0x000fe20000400000 */
[----:B------:R-:W-:Y:S01]  /*5370*/  LEA R4, P5, R21, R2, 0x1 ;  /* 0x0000000215047211 */ /* 0x000fe200078a08ff */
[----:B------:R-:W-:Y:S01]  /*5380*/  @P1 STG.E.U16 desc[UR12][R2.64+0x2], R25 ;  /* 0x0000021902001986 */ /* 0x000fe2000c10150c */
[----:B------:R-:W-:Y:S01]  /*5390*/  ISETP.GT.AND P1, PT, R10, 0x8, PT ;  /* 0x000000080a00780c */ /* 0x000fe20003f24270 */
[-C--:B------:R-:W-:Y:S01]  /*53a0*/  FMUL R32, R32, R0.reuse ;  /* 0x0000000020207220 */ /* 0x080fe20000400000 */
[----:B------:R-:W-:Y:S01]  /*53b0*/  ISETP.GT.AND P3, PT, R12, 0x8, P3 ;  /* 0x000000080c00780c */ /* 0x000fe20001f64270 */
[----:B------:R-:W-:Y:S01]  /*53c0*/  IMAD.X R5, R5, 0x1, R3, P5 ;  /* 0x0000000105057824 */ /* 0x000fe200028e0603 */
[----:B------:R-:W-:Y:S01]  /*53d0*/  ISETP.GT.AND P0, PT, R10, 0x9, PT ;  /* 0x000000090a00780c */ /* 0x000fe20003f04270 */
[-C--:B------:R-:W-:Y:S01]  /*53e0*/  FMUL R33, R33, R0.reuse ;  /* 0x0000000021217220 */ /* 0x080fe20000400000 */
[----:B------:R-:W-:Y:S01]  /*53f0*/  ISETP.GT.AND P4, PT, R12, RZ, P1 ;  /* 0x000000ff0c00720c */ /* 0x000fe20000f84270 */
[-C--:B------:R-:W-:Y:S01]  /*5400*/  FMUL R34, R34, R0.reuse ;  /* 0x0000000022227220 */ /* 0x080fe20000400000 */
[----:B------:R-:W-:Y:S01]  /*5410*/  ISETP.GT.AND P5, PT, R12, RZ, P0 ;  /* 0x000000ff0c00720c */ /* 0x000fe200007a4270 */
[----:B------:R-:W-:Y:S01]  /*5420*/  FMUL R35, R35, R0 ;  /* 0x0000000023237220 */ /* 0x000fe20000400000 */
[----:B------:R-:W-:Y:S01]  /*5430*/  F2FP.F16.F32.PACK_AB R26, RZ, R26 ;  /* 0x0000001aff1a723e */ /* 0x000fe200000000ff */
[-C--:B------:R-:W-:Y:S01]  /*5440*/  FMUL R36, R36, R0.reuse ;  /* 0x0000000024247220 */ /* 0x080fe20000400000 */
[----:B------:R-:W-:Y:S01]  /*5450*/  F2FP.F16.F32.PACK_AB R27, RZ, R27 ;  /* 0x0000001bff1b723e */ /* 0x000fe200000000ff */
[----:B------:R-:W-:Y:S01]  /*5460*/  FMUL R37, R37, R0 ;  /* 0x0000000025257220 */ /* 0x000fe20000400000 */
[----:B------:R-:W-:Y:S01]  /*5470*/  F2FP.F16.F32.PACK_AB R28, RZ, R28 ;  /* 0x0000001cff1c723e */ /* 0x000fe200000000ff */
[----:B------:R-:W-:Y:S01]  /*5480*/  @P2 STG.E.U16 desc[UR12][R4.64], R26 ;  /* 0x0000001a04002986 */ /* 0x000fe2000c10150c */
[----:B------:R-:W-:Y:S01]  /*5490*/  ISETP.GT.AND P1, PT, R12, 0x8, P1 ;  /* 0x000000080c00780c */ /* 0x000fe20000f24270 */
[-C--:B------:R-:W-:Y:S01]  /*54a0*/  FMUL R38, R38, R0.reuse ;  /* 0x0000000026267220 */ /* 0x080fe20000400000 */
[----:B------:R-:W-:Y:S01]  /*54b0*/  F2FP.F16.F32.PACK_AB R29, RZ, R29 ;  /* 0x0000001dff1d723e */ /* 0x000fe200000000ff */
[----:B------:R-:W-:Y:S01]  /*54c0*/  @P3 STG.E.U16 desc[UR12][R4.64+0x2], R27 ;  /* 0x0000021b04003986 */ /* 0x000fe2000c10150c */
[----:B------:R-:W-:Y:S01]  /*54d0*/  ISETP.GT.AND P3, PT, R10, 0x10, PT ;  /* 0x000000100a00780c */ /* 0x000fe20003f64270 */
[-C--:B------:R-:W-:Y:S01]  /*54e0*/  FMUL R39, R39, R0.reuse ;  /* 0x0000000027277220 */ /* 0x080fe20000400000 */
[----:B------:R-:W-:Y:S01]  /*54f0*/  ISETP.GT.AND P2, PT, R12, 0x8, P0 ;  /* 0x000000080c00780c */ /* 0x000fe20000744270 */
[----:B------:R-:W-:Y:S01]  /*5500*/  @P4 STG.E.U16 desc[UR12][R2.64+0x10], R28 ;  /* 0x0000101c02004986 */ /* 0x000fe2000c10150c */
[----:B------:R-:W-:Y:S01]  /*5510*/  ISETP.GT.AND P0, PT, R10, 0x11, PT ;  /* 0x000000110a00780c */ /* 0x000fe20003f04270 */
[-C--:B------:R-:W-:Y:S01]  /*5520*/  FMUL R40, R40, R0.reuse ;  /* 0x0000000028287220 */ /* 0x080fe20000400000 */
[C---:B------:R-:W-:Y:S01]  /*5530*/  ISETP.GT.AND P4, PT, R12.reuse, RZ, P3 ;  /* 0x000000ff0c00720c */ /* 0x040fe20001f84270 */
[----:B------:R-:W-:Y:S01]  /*5540*/  @P5 STG.E.U16 desc[UR12][R2.64+0x12], R29 ;  /* 0x0000121d02005986 */ /* 0x000fe2000c10150c */
        /* <DEDUP_REMOVED lines=153> */
[----:B------:R-:W-:Y:S01]  /*5ee0*/  FMUL R0, R87, R0 ;  /* 0x0000000057007220 */ /* 0x000fe20000400000 */
[----:B------:R-:W-:Y:S01]  /*5ef0*/  ISETP.GT.AND P2, PT, R12, 0x8, P0 ;  /* 0x000000080c00780c */ /* 0x000fe20000744270 */
[----:B------:R-:W-:Y:S01]  /*5f00*/  @P4 STG.E.U16 desc[UR12][R2.64+0x90], R60 ;  /* 0x0000903c02004986 */ /* 0x000fe2000c10150c */
[----:B------:R-:W-:-:S02]  /*5f10*/  ISETP.GT.AND P0, PT, R10, 0x51, PT ;  /* 0x000000510a00780c */ /* 0x000fc40003f04270 */
[C---:B------:R-:W-:Y:S01]  /*5f20*/  ISETP.GT.AND P4, PT, R12.reuse, RZ, P3 ;  /* 0x000000ff0c00720c */ /* 0x040fe20001f84270 */
[----:B------:R-:W-:Y:S01]  /*5f30*/  @P5 STG.E.U16 desc[UR12][R2.64+0x92], R61 ;  /* 0x0000923d02005986 */ /* 0x000fe2000c10150c */
[C---:B------:R-:W-:Y:S02]  /*5f40*/  ISETP.GT.AND P5, PT, R12.reuse, RZ, P0 ;  /* 0x000000ff0c00720c */ /* 0x040fe400007a4270 */
[----:B------:R-:W-:Y:S02]  /*5f50*/  F2FP.F16.F32.PACK_AB R62, RZ, R62 ;  /* 0x0000003eff3e723e */ /* 0x000fe400000000ff */
[----:B------:R-:W-:Y:S02]  /*5f60*/  F2FP.F16.F32.PACK_AB R63, RZ, R63 ;  /* 0x0000003fff3f723e */ /* 0x000fe400000000ff */
[----:B------:R-:W-:Y:S01]  /*5f70*/  F2FP.F16.F32.PACK_AB R64, RZ, R64 ;  /* 0x00000040ff40723e */ /* 0x000fe200000000ff */
[----:B------:R-:W-:Y:S01]  /*5f80*/  @P1 STG.E.U16 desc[UR12][R4.64+0x90], R62 ;  /* 0x0000903e04001986 */ /* 0x000fe2000c10150c */
[----:B------:R-:W-:-:S02]  /*5f90*/  ISETP.GT.AND P1, PT, R12, 0x8, P3 ;  /* 0x000000080c00780c */ /* 0x000fc40001f24270 */
[----:B------:R-:W-:Y:S01]  /*5fa0*/  F2FP.F16.F32.PACK_AB R65, RZ, R65 ;  /* 0x00000041ff41723e */ /* 0x000fe200000000ff */
[----:B------:R-:W-:Y:S01]  /*5fb0*/  @P2 STG.E.U16 desc[UR12][R4.64+0x92], R63 ;  /* 0x0000923f04002986 */ /* 0x000fe2000c10150c */
[----:B------:R-:W-:Y:S02]  /*5fc0*/  ISETP.GT.AND P2, PT, R10, 0x58, PT ;  /* 0x000000580a00780c */ /* 0x000fe40003f44270 */
[----:B------:R-:W-:Y:S01]  /*5fd0*/  ISETP.GT.AND P0, PT, R12, 0x8, P0 ;  /* 0x000000080c00780c */ /* 0x000fe20000704270 */
[----:B------:R-:W-:Y:S01]  /*5fe0*/  @P4 STG.E.U16 desc[UR12][R2.64+0xa0], R64 ;  /* 0x0000a04002004986 */ /* 0x000fe2000c10150c */
[----:B------:R-:W-:Y:S02]  /*5ff0*/  ISETP.GT.AND P3, PT, R10, 0x59, PT ;  /* 0x000000590a00780c */ /* 0x000fe40003f64270 */
[C---:B------:R-:W-:Y:S01]  /*6000*/  ISETP.GT.AND P4, PT, R12.reuse, RZ, P2 ;  /* 0x000000ff0c00720c */ /* 0x040fe20001784270 */
[----:B------:R-:W-:Y:S01]  /*6010*/  @P5 STG.E.U16 desc[UR12][R2.64+0xa2], R65 ;  /* 0x0000a24102005986 */ /* 0x000fe2000c10150c */
[----:B------:R-:W-:-:S02]  /*6020*/  ISETP.GT.AND P5, PT, R12, RZ, P3 ;  /* 0x000000ff0c00720c */ /* 0x000fc40001fa4270 */
[----:B------:R-:W-:Y:S02]  /*6030*/  F2FP.F16.F32.PACK_AB R66, RZ, R66 ;  /* 0x00000042ff42723e */ /* 0x000fe400000000ff */
[----:B------:R-:W-:Y:S02]  /*6040*/  F2FP.F16.F32.PACK_AB R67, RZ, R67 ;  /* 0x00000043ff43723e */ /* 0x000fe400000000ff */
[----:B------:R-:W-:Y:S01]  /*6050*/  F2FP.F16.F32.PACK_AB R68, RZ, R68 ;  /* 0x00000044ff44723e */ /* 0x000fe200000000ff */
[----:B------:R-:W-:Y:S01]  /*6060*/  @P1 STG.E.U16 desc[UR12][R4.64+0xa0], R66 ;  /* 0x0000a04204001986 */ /* 0x000fe2000c10150c */
[C---:B------:R-:W-:Y:S02]  /*6070*/  ISETP.GT.AND P1, PT, R12.reuse, 0x8, P2 ;  /* 0x000000080c00780c */ /* 0x040fe40001724270 */
[----:B------:R-:W-:Y:S01]  /*6080*/  F2FP.F16.F32.PACK_AB R69, RZ, R69 ;  /* 0x00000045ff45723e */ /* 0x000fe200000000ff */
[----:B------:R-:W-:Y:S01]  /*6090*/  @P0 STG.E.U16 desc[UR12][R4.64+0xa2], R67 ;  /* 0x0000a24304000986 */ /* 0x000fe2000c10150c */
[----:B------:R-:W-:-:S02]  /*60a0*/  ISETP.GT.AND P2, PT, R12, 0x8, P3 ;  /* 0x000000080c00780c */ /* 0x000fc40001f44270 */
[C---:B------:R-:W-:Y:S01]  /*60b0*/  ISETP.GT.AND P3, PT, R10.reuse, 0x60, PT ;  /* 0x000000600a00780c */ /* 0x040fe20003f64270 */
[----:B------:R-:W-:Y:S01]  /*60c0*/  @P4 STG.E.U16 desc[UR12][R2.64+0xb0], R68 ;  /* 0x0000b04402004986 */ /* 0x000fe2000c10150c */
[----:B------:R-:W-:Y:S02]  /*60d0*/  ISETP.GT.AND P0, PT, R10, 0x61, PT ;  /* 0x000000610a00780c */ /* 0x000fe40003f04270 */
[C---:B------:R-:W-:Y:S01]  /*60e0*/  ISETP.GT.AND P4, PT, R12.reuse, RZ, P3 ;  /* 0x000000ff0c00720c */ /* 0x040fe20001f84270 */
[----:B------:R-:W-:Y:S01]  /*60f0*/  @P5 STG.E.U16 desc[UR12][R2.64+0xb2], R69 ;  /* 0x0000b24502005986 */ /* 0x000fe2000c10150c */
[----:B------:R-:W-:Y:S02]  /*6100*/  ISETP.GT.AND P5, PT, R12, RZ, P0 ;  /* 0x000000ff0c00720c */ /* 0x000fe400007a4270 */
[----:B------:R-:W-:Y:S02]  /*6110*/  F2FP.F16.F32.PACK_AB R70, RZ, R70 ;  /* 0x00000046ff46723e */ /* 0x000fe400000000ff */
[----:B------:R-:W-:-:S02]  /*6120*/  F2FP.F16.F32.PACK_AB R71, RZ, R71 ;  /* 0x00000047ff47723e */ /* 0x000fc400000000ff */
[----:B------:R-:W-:Y:S01]  /*6130*/  F2FP.F16.F32.PACK_AB R72, RZ, R72 ;  /* 0x00000048ff48723e */ /* 0x000fe200000000ff */
[----:B------:R-:W-:Y:S01]  /*6140*/  @P1 STG.E.U16 desc[UR12][R4.64+0xb0], R70 ;  /* 0x0000b04604001986 */ /* 0x000fe2000c10150c */
[----:B------:R-:W-:Y:S02]  /*6150*/  F2FP.F16.F32.PACK_AB R73, RZ, R73 ;  /* 0x00000049ff49723e */ /* 0x000fe400000000ff */
[C---:B------:R-:W-:Y:S01]  /*6160*/  ISETP.GT.AND P1, PT, R12.reuse, 0x8, P3 ;  /* 0x000000080c00780c */ /* 0x040fe20001f24270 */
[----:B------:R-:W-:Y:S01]  /*6170*/  @P2 STG.E.U16 desc[UR12][R4.64+0xb2], R71 ;  /* 0x0000b24704002986 */ /* 0x000fe2000c10150c */
[----:B------:R-:W-:Y:S02]  /*6180*/  ISETP.GT.AND P0, PT, R12, 0x8, P0 ;  /* 0x000000080c00780c */ /* 0x000fe40000704270 */
[----:B------:R-:W-:Y:S01]  /*6190*/  F2FP.F16.F32.PACK_AB R74, RZ, R74 ;  /* 0x0000004aff4a723e */ /* 0x000fe200000000ff */
[----:B------:R-:W-:Y:S01]  /*61a0*/  @P4 STG.E.U16 desc[UR12][R2.64+0xc0], R72 ;  /* 0x0000c04802004986 */ /* 0x000fe2000c10150c */
[----:B------:R-:W-:-:S02]  /*61b0*/  ISETP.GT.AND P4, PT, R10, 0x68, PT ;  /* 0x000000680a00780c */ /* 0x000fc40003f84270 */
[----:B------:R-:W-:Y:S01]  /*61c0*/  F2FP.F16.F32.PACK_AB R75, RZ, R75 ;  /* 0x0000004bff4b723e */ /* 0x000fe200000000ff */
[----:B------:R-:W-:Y:S01]  /*61d0*/  @P5 STG.E.U16 desc[UR12][R2.64+0xc2], R73 ;  /* 0x0000c24902005986 */ /* 0x000fe2000c10150c */
[----:B------:R-:W-:Y:S02]  /*61e0*/  ISETP.GT.AND P5, PT, R10, 0x69, PT ;  /* 0x000000690a00780c */ /* 0x000fe40003fa4270 */
[C---:B------:R-:W-:Y:S01]  /*61f0*/  ISETP.GT.AND P2, PT, R12.reuse, RZ, P4 ;  /* 0x000000ff0c00720c */ /* 0x040fe20002744270 */
[----:B------:R-:W-:Y:S01]  /*6200*/  @P1 STG.E.U16 desc[UR12][R4.64+0xc0], R74 ;  /* 0x0000c04a04001986 */ /* 0x000fe2000c10150c */
[----:B------:R-:W-:Y:S02]  /*6210*/  ISETP.GT.AND P6, PT, R12, RZ, P5 ;  /* 0x000000ff0c00720c */ /* 0x000fe40002fc4270 */
[----:B------:R-:W-:Y:S01]  /*6220*/  F2FP.F16.F32.PACK_AB R76, RZ, R76 ;  /* 0x0000004cff4c723e */ /* 0x000fe200000000ff */
[----:B------:R-:W-:Y:S01]  /*6230*/  @P0 STG.E.U16 desc[UR12][R4.64+0xc2], R75 ;  /* 0x0000c24b04000986 */ /* 0x000fe2000c10150c */
[----:B------:R-:W-:-:S02]  /*6240*/  F2FP.F16.F32.PACK_AB R77, RZ, R77 ;  /* 0x0000004dff4d723e */ /* 0x000fc400000000ff */
[----:B------:R-:W-:Y:S02]  /*6250*/  ISETP.GT.AND P3, PT, R10, 0x70, PT ;  /* 0x000000700a00780c */ /* 0x000fe40003f64270 */
[----:B------:R-:W-:Y:S02]  /*6260*/  ISETP.GT.AND P4, PT, R12, 0x8, P4 ;  /* 0x000000080c00780c */ /* 0x000fe40002784270 */
[----:B------:R-:W-:Y:S01]  /*6270*/  F2FP.F16.F32.PACK_AB R78, RZ, R78 ;  /* 0x0000004eff4e723e */ /* 0x000fe200000000ff */
[----:B------:R-:W-:Y:S01]  /*6280*/  @P2 STG.E.U16 desc[UR12][R2.64+0xd0], R76 ;  /* 0x0000d04c02002986 */ /* 0x000fe2000c10150c */
[----:B------:R-:W-:Y:S02]  /*6290*/  ISETP.GT.AND P2, PT, R10, 0x71, PT ;  /* 0x000000710a00780c */ /* 0x000fe40003f44270 */
[----:B------:R-:W-:Y:S01]  /*62a0*/  F2FP.F16.F32.PACK_AB R79, RZ, R79 ;  /* 0x0000004fff4f723e */ /* 0x000fe200000000ff */
[----:B------:R-:W-:Y:S01]  /*62b0*/  @P6 STG.E.U16 desc[UR12][R2.64+0xd2], R77 ;  /* 0x0000d24d02006986 */ /* 0x000fe2000c10150c */
[----:B------:R-:W-:-:S02]  /*62c0*/  ISETP.GT.AND P6, PT, R12, 0x8, P5 ;  /* 0x000000080c00780c */ /* 0x000fc40002fc4270 */
[----:B------:R-:W-:Y:S02]  /*62d0*/  ISETP.GT.AND P5, PT, R12, RZ, P3 ;  /* 0x000000ff0c00720c */ /* 0x000fe40001fa4270 */
[----:B------:R-:W-:Y:S01]  /*62e0*/  F2FP.F16.F32.PACK_AB R80, RZ, R80 ;  /* 0x00000050ff50723e */ /* 0x000fe200000000ff */
[----:B------:R-:W-:Y:S01]  /*62f0*/  @P4 STG.E.U16 desc[UR12][R4.64+0xd0], R78 ;  /* 0x0000d04e04004986 */ /* 0x000fe2000c10150c */
[C---:B------:R-:W-:Y:S02]  /*6300*/  ISETP.GT.AND P1, PT, R10.reuse, 0x78, PT ;  /* 0x000000780a00780c */ /* 0x040fe40003f24270 */
[----:B------:R-:W-:Y:S02]  /*6310*/  ISETP.GT.AND P0, PT, R10, 0x79, PT ;  /* 0x000000790a00780c */ /* 0x000fe40003f04270 */
[C---:B------:R-:W-:Y:S02]  /*6320*/  ISETP.GT.AND P4, PT, R12.reuse, RZ, P2 ;  /* 0x000000ff0c00720c */ /* 0x040fe40001784270 */
[C---:B------:R-:W-:Y:S01]  /*6330*/  ISETP.GT.AND P3, PT, R12.reuse, 0x8, P3 ;  /* 0x000000080c00780c */ /* 0x040fe20001f64270 */
[----:B------:R-:W-:Y:S01]  /*6340*/  @P6 STG.E.U16 desc[UR12][R4.64+0xd2], R79 ;  /* 0x0000d24f04006986 */ /* 0x000fe2000c10150c */
[----:B------:R-:W-:-:S02]  /*6350*/  ISETP.GT.AND P2, PT, R12, 0x8, P2 ;  /* 0x000000080c00780c */ /* 0x000fc40001744270 */
[C---:B------:R-:W-:Y:S01]  /*6360*/  ISETP.GT.AND P6, PT, R12.reuse, RZ, P0 ;  /* 0x000000ff0c00720c */ /* 0x040fe200007c4270 */
[----:B------:R-:W-:Y:S01]  /*6370*/  @P5 STG.E.U16 desc[UR12][R2.64+0xe0], R80 ;  /* 0x0000e05002005986 */ /* 0x000fe2000c10150c */
[C---:B------:R-:W-:Y:S02]  /*6380*/  ISETP.GT.AND P5, PT, R12.reuse, RZ, P1 ;  /* 0x000000ff0c00720c */ /* 0x040fe40000fa4270 */
[C---:B------:R-:W-:Y:S02]  /*6390*/  ISETP.GT.AND P1, PT, R12.reuse, 0x8, P1 ;  /* 0x000000080c00780c */ /* 0x040fe40000f24270 */
[----:B------:R-:W-:Y:S02]  /*63a0*/  F2FP.F16.F32.PACK_AB R81, RZ, R81 ;  /* 0x00000051ff51723e */ /* 0x000fe400000000ff */
[----:B------:R-:W-:Y:S02]  /*63b0*/  F2FP.F16.F32.PACK_AB R82, RZ, R82 ;  /* 0x00000052ff52723e */ /* 0x000fe400000000ff */
[----:B------:R-:W-:Y:S01]  /*63c0*/  F2FP.F16.F32.PACK_AB R83, RZ, R83 ;  /* 0x00000053ff53723e */ /* 0x000fe200000000ff */
[----:B------:R-:W-:Y:S01]  /*63d0*/  @P4 STG.E.U16 desc[UR12][R2.64+0xe2], R81 ;  /* 0x0000e25102004986 */ /* 0x000fe2000c10150c */
[----:B------:R-:W-:-:S02]  /*63e0*/  ISETP.GT.AND P0, PT, R12, 0x8, P0 ;  /* 0x000000080c00780c */ /* 0x000fc40000704270 */
[----:B------:R-:W-:Y:S01]  /*63f0*/  F2FP.F16.F32.PACK_AB R84, RZ, R84 ;  /* 0x00000054ff54723e */ /* 0x000fe200000000ff */
[----:B------:R-:W-:Y:S01]  /*6400*/  @P3 STG.E.U16 desc[UR12][R4.64+0xe0], R82 ;  /* 0x0000e05204003986 */ /* 0x000fe2000c10150c */
[----:B------:R-:W-:Y:S02]  /*6410*/  F2FP.F16.F32.PACK_AB R85, RZ, R85 ;  /* 0x00000055ff55723e */ /* 0x000fe400000000ff */
[----:B------:R-:W-:Y:S01]  /*6420*/  F2FP.F16.F32.PACK_AB R86, RZ, R86 ;  /* 0x00000056ff56723e */ /* 0x000fe200000000ff */
[----:B------:R-:W-:Y:S04]  /*6430*/  @P2 STG.E.U16 desc[UR12][R4.64+0xe2], R83 ;  /* 0x0000e25304002986 */ /* 0x000fe8000c10150c */
[----:B------:R-:W-:Y:S04]  /*6440*/  @P5 STG.E.U16 desc[UR12][R2.64+0xf0], R84 ;  /* 0x0000f05402005986 */ /* 0x000fe8000c10150c */
[----:B------:R0:W-:Y:S02]  /*6450*/  @P6 STG.E.U16 desc[UR12][R2.64+0xf2], R85 ;  /* 0x0000f25502006986 */ /* 0x0001e4000c10150c */
[----:B0-----:R-:W-:-:S02]  /*6460*/  @P1 IMAD.MOV.U32 R2, RZ, RZ, R4 ;  /* 0x000000ffff021224 */ /* 0x001fc400078e0004 */
[----:B------:R-:W-:-:S05]  /*6470*/  @P1 IMAD.MOV.U32 R3, RZ, RZ, R5 ;  /* 0x000000ffff031224 */ /* 0x000fca00078e0005 */
[----:B------:R0:W-:Y:S01]  /*6480*/  @P1 STG.E.U16 desc[UR12][R2.64+0xf0], R86 ;  /* 0x0000f05602001986 */ /* 0x0001e2000c10150c */
[----:B------:R-:W-:Y:S05]  /*6490*/  @!P0 EXIT ;  /* 0x000000000000894d */ /* 0x000fea0003800000 */
[----:B------:R-:W-:-:S05]  /*64a0*/  F2FP.F16.F32.PACK_AB R0, RZ, R0 ;  /* 0x00000000ff00723e */ /* 0x000fca00000000ff */
[----:B------:R-:W-:Y:S01]  /*64b0*/  STG.E.U16 desc[UR12][R4.64+0xf2], R0 ;  /* 0x0000f20004007986 */ /* 0x000fe2000c10150c */
[----:B------:R-:W-:Y:S05]  /*64c0*/  EXIT ;  /* 0x000000000000794d */ /* 0x000fea0003800000 */
.L_x_14:
[----:B------:R-:W-:-:S13]  /*64d0*/  ISETP.NE.AND P0, PT, R14, RZ, PT ;  /* 0x000000ff0e00720c */ /* 0x000fda0003f05270 */
[----:B------:R-:W-:Y:S05]  /*64e0*/  @P0 EXIT ;  /* 0x000000000000094d */ /* 0x000fea0003800000 */
[----:B------:R-:W2:Y:S01]  /*64f0*/  LDC R2, c[0x0][0x294] ;  /* 0x0000a500ff027b82 */ /* 0x000ea20000000800 */
[----:B------:R-:W-:Y:S01]  /*6500*/  ELECT P0, URZ, PT ;  /* 0x00000000003f782f */ /* 0x000fe20003800000 */
[----:B--2--5:R-:W-:-:S05]  /*6510*/  VIADD R0, R2, 0x3f ;  /* 0x0000003f02007836 */ /* 0x024fca0000000000 */
[----:B------:R-:W-:-:S04]  /*6520*/  SHF.R.S32.HI R13, RZ, 0x1f, R0 ;  /* 0x0000001fff0d7819 */ /* 0x000fc80000011400 */
[----:B------:R-:W-:-:S04]  /*6530*/  LEA.HI R13, R13, R0, RZ, 0x6 ;  /* 0x000000000d0d7211 */ /* 0x000fc800078f30ff */
[----:B------:R-:W-:Y:S01]  /*6540*/  SHF.R.S32.HI R13, RZ, 0x6, R13 ;  /* 0x00000006ff0d7819 */ /* 0x000fe2000001140d */
[----:B------:R-:W-:Y:S06]  /*6550*/  @!P0 BRA `(.L_x_153) ;  /* 0x0000000800348947 */ /* 0x000fec0003800000 */
[----:B------:R-:W-:-:S13]  /*6560*/  ISETP.GE.AND P0, PT, R2, 0x1, PT ;  /* 0x000000010200780c */ /* 0x000fda0003f06270 */
[----:B------:R-:W-:Y:S05]  /*6570*/  @!P0 BRA `(.L_x_153) ;  /* 0x00000008002c8947 */ /* 0x000fea0003800000 */
[----:B------:R-:W0:Y:S01]  /*6580*/  S2R R2, SR_CgaCtaId ;  /* 0x0000000000027919 */ /* 0x000e220000008800 */
[----:B------:R-:W1:Y:S01]  /*6590*/  LDC.64 R14, c[0x0][0x4f8] ;  /* 0x00013e00ff0e7b82 */ /* 0x000e620000000a00 */
[----:B------:R-:W-:Y:S01]  /*65a0*/  ULDC.64 UR4, c[0x0][0x4c0] ;  /* 0x0001300000047ab9 */ /* 0x000fe20000000a00 */
[----:B------:R-:W-:Y:S01]  /*65b0*/  LOP3.LUT P0, RZ, R10, 0x1f, RZ, 0xc0, !PT ;  /* 0x0000001f0aff7812 */ /* 0x000fe2000780c0ff */
[----:B------:R-:W-:Y:S01]  /*65c0*/  IMAD.SHL.U32 R11, R11, 0x80, RZ ;  /* 0x000000800b0b7824 */ /* 0x000fe200078e00ff */
[C---:B------:R-:W-:Y:S01]  /*65d0*/  ISETP.NE.AND P2, PT, R12.reuse, RZ, PT ;  /* 0x000000ff0c00720c */ /* 0x040fe20003f45270 */
[----:B---3--:R-:W-:Y:S01]  /*65e0*/  IMAD.MOV.U32 R4, RZ, RZ, 0x1 ;  /* 0x00000001ff047424 */ /* 0x008fe200078e00ff */
[----:B------:R-:W-:Y:S01]  /*65f0*/  ISETP.NE.OR P0, PT, R12, RZ, !P0 ;  /* 0x000000ff0c00720c */ /* 0x000fe20004705670 */
[----:B------:R-:W-:Y:S01]  /*6600*/  IMAD.SHL.U32 R12, R7, 0x40, RZ ;  /* 0x00000040070c7824 */ /* 0x000fe200078e00ff */
[----:B------:R-:W2:Y:S01]  /*6610*/  LDC R0, c[0x0][0x500] ;  /* 0x00014000ff007b82 */ /* 0x000ea20000000800 */
[----:B------:R-:W-:Y:S01]  /*6620*/  LOP3.LUT R17, R3, 0x2, RZ, 0xfc, !PT ;  /* 0x0000000203117812 */ /* 0x000fe200078efcff */
[----:B------:R-:W-:-:S02]  /*6630*/  IMAD.MOV.U32 R6, RZ, RZ, R13 ;  /* 0x000000ffff067224 */ /* 0x000fc400078e000d */
[----:B------:R-:W-:Y:S02]  /*6640*/  IMAD.MOV.U32 R18, RZ, RZ, RZ ;  /* 0x000000ffff127224 */ /* 0x000fe400078e00ff */
[----:B------:R-:W-:Y:S02]  /*6650*/  VIADD R19, R11, 0x40 ;  /* 0x000000400b137836 */ /* 0x000fe40000000000 */
[----:B-1----:R-:W-:Y:S01]  /*6660*/  IMAD R14, R9, UR4, R14 ;  /* 0x00000004090e7c24 */ /* 0x002fe2000f8e020e */
[----:B------:R-:W-:Y:S01]  /*6670*/  ULDC UR4, c[0x0][0x4c8] ;  /* 0x0001320000047ab9 */ /* 0x000fe20000000800 */
[----:B------:R-:W-:Y:S02]  /*6680*/  IMAD R15, R8, UR5, R15 ;  /* 0x00000005080f7c24 */ /* 0x000fe4000f8e020f */
[----:B--2---:R-:W-:Y:S02]  /*6690*/  IMAD R8, R5, UR4, R0 ;  /* 0x0000000405087c24 */ /* 0x004fe4000f8e0200 */
[----:B0-----:R-:W-:-:S02]  /*66a0*/  IMAD.SHL.U32 R0, R2, 0x800, RZ ;  /* 0x0000080002007824 */ /* 0x001fc400078e00ff */
[----:B------:R-:W-:Y:S02]  /*66b0*/  IMAD.MOV.U32 R5, RZ, RZ, RZ ;  /* 0x000000ffff057224 */ /* 0x000fe400078e00ff */
[----:B------:R-:W-:-:S07]  /*66c0*/  IMAD.SHL.U32 R2, R2, 0x20, RZ ;  /* 0x0000002002027824 */ /* 0x000fce00078e00ff */
.L_x_157:
[----:B------:R-:W0:Y:S01]  /*66d0*/  S2R R10, SR_CgaCtaId ;  /* 0x00000000000a7919 */ /* 0x000e220000008800 */
[----:B------:R-:W-:-:S04]  /*66e0*/  MOV R7, 0x400 ;  /* 0x0000040000077802 */ /* 0x000fc80000000f00 */
[----:B0-----:R-:W-:Y:S02]  /*66f0*/  LEA R16, R10, R7, 0x18 ;  /* 0x000000070a107211 */ /* 0x001fe400078ec0ff */
[----:B------:R-:W-:-:S03]  /*6700*/  SHF.L.U32 R7, R4, 0x1f, RZ ;  /* 0x0000001f04077819 */ /* 0x000fc600000006ff */
[----:B------:R-:W-:-:S07]  /*6710*/  IMAD R10, R5, 0x8, R16 ;  /* 0x00000008050a7824 */ /* 0x000fce00078e0210 */
.L_x_154:
[----:B0-----:R0:W1:Y:S02]  /*6720*/  SYNCS.PHASECHK.TRANS64.TRYWAIT P1, [R10+URZ+0x36048], R7 ;  /* 0x036048070a0075a7 */ /* 0x001064000802017f */
[----:B-1----:R-:W-:Y:S05]  /*6730*/  @!P1 NANOSLEEP.SYNCS 0x989680 ;  /* 0x009896800000995d */ /* 0x002fea0003900000 */
[----:B------:R-:W1:Y:S02]  /*6740*/  @!P1 SYNCS.PHASECHK.TRANS64 P1, [R10+URZ+0x36048], R7 ;  /* 0x036048070a0095a7 */ /* 0x000e64000802007f */
[----:B-1----:R-:W-:Y:S05]  /*6750*/  @!P1 BRA `(.L_x_154) ;  /* 0xfffffffc00f09947 */ /* 0x002fea000383ffff */
[----:B0-----:R-:W0:Y:S02]  /*6760*/  @!P2 LDC R7, c[0x0][0x580] ;  /* 0x00016000ff07ab82 */ /* 0x001e240000000800 */
[----:B0-----:R0:W-:Y:S02]  /*6770*/  @!P2 SYNCS.ARRIVE.TRANS64 RZ, [R10+URZ+0x36000], R7 ;  /* 0x036000070affa9a7 */ /* 0x0011e4000800003f */
[----:B0-----:R-:W-:-:S04]  /*6780*/  PRMT R7, R17, 0x9910, RZ ;  /* 0x0000991011077816 */ /* 0x001fc800000000ff */
[----:B------:R-:W-:-:S13]  /*6790*/  ISETP.NE.AND P1, PT, R7, 0x2, PT ;  /* 0x000000020700780c */ /* 0x000fda0003f25270 */
[----:B------:R-:W-:Y:S05]  /*67a0*/  @P1 BRA `(.L_x_155) ;  /* 0x0000000000041947 */ /* 0x000fea0003800000 */
[----:B------:R-:W-:Y:S01]  /*67b0*/  BPT.TRAP 0x1 ;  /* 0x000000040000795c */ /* 0x000fe20000300000 */
.L_x_155:
[----:B------:R-:W-:Y:S05]  /*67c0*/  @P0 BRA `(.L_x_156) ;  /* 0x0000000000040947 */ /* 0x000fea0003800000 */
[----:B------:R-:W-:Y:S01]  /*67d0*/  BPT.TRAP 0x1 ;  /* 0x000000040000795c */ /* 0x000fe20000300000 */
.L_x_156:
[----:B------:R-:W-:Y:S01]  /*67e0*/  R2UR UR7, R18 ;  /* 0x00000000120772ca */ /* 0x000fe200000e0000 */
[----:B------:R-:W-:Y:S01]  /*67f0*/  ULDC UR11, c[0x0][0x490] ;  /* 0x00012400000b7ab9 */ /* 0x000fe20000000800 */
[----:B------:R-:W-:Y:S01]  /*6800*/  R2UR UR21, R2 ;  /* 0x00000000021572ca */ /* 0x000fe200000e0000 */
[----:B------:R-:W-:Y:S01]  /*6810*/  UISETP.NE.AND UP0, UPT, UR11, 0x1, UPT ;  /* 0x000000010b00788c */ /* 0x000fe2000bf05270 */
[----:B------:R-:W-:Y:S01]  /*6820*/  IMAD.SHL.U32 R7, R5, 0x2000, RZ ;  /* 0x0000200005077824 */ /* 0x000fe200078e00ff */
[----:B------:R-:W-:Y:S01]  /*6830*/  ULDC UR4, c[0x0][0x49c] ;  /* 0x0001270000047ab9 */ /* 0x000fe20000000800 */
[----:B------:R-:W-:Y:S01]  /*6840*/  ULDC.64 UR22, c[0x0][0x198] ;  /* 0x0000660000167ab9 */ /* 0x000fe20000000a00 */
[----:B------:R-:W-:Y:S01]  /*6850*/  UISETP.NE.AND UP1, UPT, UR4, 0x1, UPT ;  /* 0x000000010400788c */ /* 0x000fe2000bf25270 */
[C---:B------:R-:W-:Y:S01]  /*6860*/  ISETP.GT.AND P3, PT, R6.reuse, 0x1, PT ;  /* 0x000000010600780c */ /* 0x040fe20003f64270 */
[----:B------:R-:W-:Y:S01]  /*6870*/  ULDC.64 UR28, c[0x0][0x4d0] ;  /* 0x00013400001c7ab9 */ /* 0x000fe20000000a00 */
[----:B------:R-:W-:Y:S01]  /*6880*/  LOP3.LUT R9, R7, 0x800, R0, 0xf8, !PT ;  /* 0x0000080007097812 */ /* 0x000fe200078ef800 */
[----:B------:R-:W-:Y:S01]  /*6890*/  UIADD3 UR32, UP2, UR22, 0x1f0, URZ ;  /* 0x000001f016207890 */ /* 0x000fe2000ff5e03f */
[----:B------:R-:W-:Y:S01]  /*68a0*/  VIADD R5, R5, 0x1 ;  /* 0x0000000105057836 */ /* 0x000fe20000000000 */
[----:B------:R-:W-:Y:S01]  /*68b0*/  USHF.L.U32 UR7, UR7, 0x6, URZ ;  /* 0x0000000607077899 */ /* 0x000fe2000800063f */
[----:B------:R-:W-:Y:S01]  /*68c0*/  VIADD R6, R6, 0xffffffff ;  /* 0xffffffff06067836 */ /* 0x000fe20000000000 */
[----:B------:R-:W-:Y:S01]  /*68d0*/  @UP0 ULDC UR8, c[0x0][0x494] ;  /* 0x0001250000080ab9 */ /* 0x000fe20000000800 */
[----:B------:R-:W-:Y:S01]  /*68e0*/  @UP0 ULDC UR12, c[0x0][0x494] ;  /* 0x00012500000c0ab9 */ /* 0x000fe20000000800 */
[----:B------:R-:W-:Y:S01]  /*68f0*/  ULOP3.LUT UR21, UR7, 0x20, UR21, 0xf8, !UPT ;  /* 0x0000002007157892 */ /* 0x000fe2000f8ef815 */
[----:B------:R-:W-:Y:S01]  /*6900*/  IMAD R9, R9, 0x2, R16 ;  /* 0x0000000209097824 */ /* 0x000fe200078e0210 */
[----:B------:R-:W-:Y:S01]  /*6910*/  @UP0 ULDC UR5, c[0x0][0x498] ;  /* 0x0001260000050ab9 */ /* 0x000fe20000000800 */
[----:B------:R-:W-:Y:S01]  /*6920*/  @UP0 ULDC UR16, c[0x0][0x498] ;  /* 0x0001260000100ab9 */ /* 0x000fe20000000800 */
[----:B------:R-:W-:Y:S01]  /*6930*/  UIMAD.WIDE.U32 UR8, UR21, UR8, URZ ;  /* 0x00000008150872a5 */ /* 0x000fe2000f8e003f */
[----:B------:R-:W-:Y:S01]  /*6940*/  IMAD.IADD R16, R16, 0x1, R7 ;  /* 0x0000000110107824 */ /* 0x000fe200078e0207 */
[----:B------:R-:W-:Y:S01]  /*6950*/  UIMAD.WIDE.U32 UR12, UR21, UR12, URZ ;  /* 0x0000000c150c72a5 */ /* 0x000fe2000f8e003f */
[----:B------:R-:W-:Y:S01]  /*6960*/  R2UR UR30, R9 ;  /* 0x00000000091e72ca */ /* 0x000fe200000e0000 */
[----:B------:R-:W-:Y:S01]  /*6970*/  UMOV UR6, UR21 ;  /* 0x0000001500067c82 */ /* 0x000fe20008000000 */
[----:B------:R-:W-:Y:S01]  /*6980*/  @UP0 USHF.R.U32.HI UR6, URZ, UR5, UR9 ;  /* 0x000000053f060299 */ /* 0x000fe20008011609 */
[----:B------:R-:W-:Y:S01]  /*6990*/  IMAD.U32 R7, R15, 0x20, R14 ;  /* 0x000000200f077824 */ /* 0x000fe200078e000e */
[----:B------:R-:W-:Y:S01]  /*69a0*/  UMOV UR10, UR21 ;  /* 0x00000015000a7c82 */ /* 0x000fe20008000000 */
[----:B------:R-:W-:Y:S01]  /*69b0*/  @UP1 ULDC.64 UR14, c[0x0][0x4a0] ;  /* 0x00012800000e1ab9 */ /* 0x000fe20000000a00 */
[----:B------:R-:W-:Y:S01]  /*69c0*/  @UP0 USHF.R.U32.HI UR10, URZ, UR16, UR13 ;  /* 0x000000103f0a0299 */ /* 0x000fe2000801160d */
[----:B------:R-:W-:Y:S01]  /*69d0*/  R2UR UR5, R10 ;  /* 0x000000000a0572ca */ /* 0x000fe200000e0000 */
[----:B------:R-:W-:Y:S01]  /*69e0*/  UIMAD.WIDE.U32 UR12, UR6, UR14, URZ ;  /* 0x0000000e060c72a5 */ /* 0x000fe2000f8e003f */
[----:B------:R-:W-:Y:S01]  /*69f0*/  IMAD.U32 R7, R8, 0x400, R7 ;  /* 0x0000040008077824 */ /* 0x000fe200078e0007 */
[----:B------:R-:W-:Y:S01]  /*6a00*/  @UP1 ULDC.64 UR18, c[0x0][0x4a0] ;  /* 0x0001280000121ab9 */ /* 0x000fe20000000a00 */
[----:B------:R-:W-:Y:S01]  /*6a10*/  UMOV UR9, UR6 ;  /* 0x0000000600097c82 */ /* 0x000fe20008000000 */
[----:B------:R-:W-:Y:S01]  /*6a20*/  UIMAD.WIDE.U32 UR16, UR10, UR18, URZ ;  /* 0x000000120a1072a5 */ /* 0x000fe2000f8e003f */
[----:B------:R-:W-:Y:S01]  /*6a30*/  IMAD.MOV.U32 R9, RZ, RZ, 0x3 ;  /* 0x00000003ff097424 */ /* 0x000fe200078e00ff */
[----:B------:R-:W-:Y:S01]  /*6a40*/  @UP1 USHF.R.U32.HI UR9, URZ, UR15, UR13 ;  /* 0x0000000f3f091299 */ /* 0x000fe2000801160d */
[----:B------:R-:W-:Y:S01]  /*6a50*/  R2UR UR34, R7 ;  /* 0x00000000072272ca */ /* 0x000fe200000e0000 */
[----:B------:R-:W-:Y:S01]  /*6a60*/  UIADD3 UR8, -UR10, URZ, URZ ;  /* 0x0000003f0a087290 */ /* 0x000fe2000fffe13f */
[----:B------:R-:W-:Y:S01]  /*6a70*/  ISETP.NE.AND P1, PT, R5, 0x9, PT ;  /* 0x000000090500780c */ /* 0x000fe20003f25270 */
[----:B------:R-:W-:Y:S01]  /*6a80*/  UMOV UR15, UR10 ;  /* 0x0000000a000f7c82 */ /* 0x000fe20008000000 */
[----:B------:R-:W-:Y:S01]  /*6a90*/  @UP1 USHF.R.U32.HI UR15, URZ, UR19, UR17 ;  /* 0x000000133f0f1299 */ /* 0x000fe20008011611 */
[----:B------:R-:W-:Y:S01]  /*6aa0*/  PRMT R7, R9, 0x7610, R7 ;  /* 0x0000761009077816 */ /* 0x000fe20000000007 */
[----:B------:R-:W-:Y:S01]  /*6ab0*/  UIADD3 UR19, -UR6, URZ, URZ ;  /* 0x0000003f06137290 */ /* 0x000fe2000fffe13f */
[----:B------:R-:W-:Y:S01]  /*6ac0*/  VIADD R18, R18, 0x1 ;  /* 0x0000000112127836 */ /* 0x000fe20000000000 */
[----:B------:R-:W-:Y:S01]  /*6ad0*/  ULDC UR17, c[0x0][0x4a8] ;  /* 0x00012a0000117ab9 */ /* 0x000fe20000000800 */
[----:B------:R-:W-:Y:S01]  /*6ae0*/  ULDC UR14, c[0x0][0x4cc] ;  /* 0x00013300000e7ab9 */ /* 0x000fe20000000800 */
[----:B------:R-:W-:Y:S01]  /*6af0*/  UISETP.NE.AND UP0, UPT, UR17, 0x1, UPT ;  /* 0x000000011100788c */ /* 0x000fe2000bf05270 */
[----:B------:R-:W-:Y:S01]  /*6b00*/  SEL R5, R5, RZ, P1 ;  /* 0x000000ff05057207 */ /* 0x000fe20000800000 */
[----:B------:R-:W-:-:S02]  /*6b10*/  UIMAD UR19, UR11, UR19, UR21 ;  /* 0x000000130b1372a4 */ /* 0x000fc4000f8e0215 */
[----:B------:R-:W-:Y:S01]  /*6b20*/  UIMAD UR11, UR11, UR8, UR21 ;  /* 0x000000080b0b72a4 */ /* 0x000fe2000f8e0215 */
[----:B------:R-:W-:Y:S01]  /*6b30*/  ULDC UR18, c[0x0][0x4ec] ;  /* 0x00013b0000127ab9 */ /* 0x000fe20000000800 */
[----:B------:R-:W-:Y:S02]  /*6b40*/  UIADD3 UR33, -UR15, URZ, URZ ;  /* 0x0000003f0f217290 */ /* 0x000fe4000fffe13f */
[----:B------:R-:W-:Y:S02]  /*6b50*/  UIMAD UR19, UR19, UR14, UR18 ;  /* 0x0000000e131372a4 */ /* 0x000fe4000f8e0212 */
[----:B------:R-:W-:Y:S02]  /*6b60*/  UIMAD UR11, UR11, UR14, UR18 ;  /* 0x0000000e0b0b72a4 */ /* 0x000fe4000f8e0212 */
[----:B------:R-:W-:Y:S01]  /*6b70*/  UIADD3 UR18, -UR9, URZ, URZ ;  /* 0x0000003f09127290 */ /* 0x000fe2000fffe13f */
[----:B------:R-:W-:Y:S01]  /*6b80*/  @UP0 ULDC UR20, c[0x0][0x4ac] ;  /* 0x00012b0000140ab9 */ /* 0x000fe20000000800 */
[----:B------:R-:W-:-:S02]  /*6b90*/  ULDC.64 UR12, c[0x0][0x4f0] ;  /* 0x00013c00000c7ab9 */ /* 0x000fc40000000a00 */
[----:B------:R-:W-:Y:S02]  /*6ba0*/  UIMAD UR6, UR4, UR18, UR6 ;  /* 0x00000012040672a4 */ /* 0x000fe4000f8e0206 */
[----:B------:R-:W-:Y:S01]  /*6bb0*/  UIMAD.WIDE.U32 UR20, UR9, UR20, URZ ;  /* 0x00000014091472a5 */ /* 0x000fe2000f8e003f */
[----:B------:R-:W-:Y:S01]  /*6bc0*/  R2UR UR18, R11 ;  /* 0x000000000b1272ca */ /* 0x000fe200000e0000 */
[----:B------:R-:W-:Y:S01]  /*6bd0*/  @UP0 ULDC UR31, c[0x0][0x4ac] ;  /* 0x00012b00001f0ab9 */ /* 0x000fe20000000800 */
[----:B------:R-:W-:Y:S01]  /*6be0*/  UIADD3 UR26, UP1, UR22, 0xf0, URZ ;  /* 0x000000f0161a7890 */ /* 0x000fe2000ff3e03f */
[----:B------:R-:W-:Y:S01]  /*6bf0*/  @UP0 ULDC UR35, c[0x0][0x4b0] ;  /* 0x00012c0000230ab9 */ /* 0x000fe20000000800 */
[----:B------:R-:W-:Y:S02]  /*6c00*/  UIADD3 UR16, UR30, 0x12000, URZ ;  /* 0x000120001e107890 */ /* 0x000fe4000fffe03f */
[----:B------:R-:W-:Y:S02]  /*6c10*/  UIADD3 UR8, UR30, 0x14000, URZ ;  /* 0x000140001e087890 */ /* 0x000fe4000fffe03f */
[----:B------:R-:W-:Y:S01]  /*6c20*/  UIMAD.WIDE.U32 UR30, UR15, UR31, URZ ;  /* 0x0000001f0f1e72a5 */ /* 0x000fe2000f8e003f */
[----:B------:R-:W-:Y:S01]  /*6c30*/  UMOV UR22, UR9 ;  /* 0x0000000900167c82 */ /* 0x000fe20008000000 */
[----:B------:R-:W-:Y:S01]  /*6c40*/  UIMAD UR33, UR4, UR33, UR10 ;  /* 0x00000021042172a4 */ /* 0x000fe2000f8e020a */
[----:B------:R-:W-:Y:S01]  /*6c50*/  R2UR UR4, R16 ;  /* 0x00000000100472ca */ /* 0x000fe200000e0000 */
[----:B------:R-:W-:Y:S01]  /*6c60*/  UIMAD UR20, UR6, UR28, UR12 ;  /* 0x0000001c061472a4 */ /* 0x000fe2000f8e020c */
[----:B------:R-:W-:Y:S01]  /*6c70*/  R2UR UR6, R12 ;  /* 0x000000000c0672ca */ /* 0x000fe200000e0000 */
[----:B------:R-:W-:Y:S01]  /*6c80*/  @UP0 USHF.R.U32.HI UR22, URZ, UR35, UR21 ;  /* 0x000000233f160299 */ /* 0x000fe20008011615 */
[----:B------:R-:W-:Y:S01]  /*6c90*/  R2UR UR35, R7 ;  /* 0x00000000072372ca */ /* 0x000fe200000e0000 */
[----:B------:R-:W-:Y:S01]  /*6ca0*/  @UP0 ULDC UR36, c[0x0][0x4b0] ;  /* 0x00012c0000240ab9 */ /* 0x000fe20000000800 */
[----:B------:R-:W-:Y:S01]  /*6cb0*/  UMOV UR14, UR15 ;  /* 0x0000000f000e7c82 */ /* 0x000fe20008000000 */
[----:B------:R-:W-:Y:S01]  /*6cc0*/  @UP0 USHF.R.U32.HI UR14, URZ, UR36, UR31 ;  /* 0x000000243f0e0299 */ /* 0x000fe2000801161f */
[----:B------:R-:W-:Y:S01]  /*6cd0*/  R2UR UR10, R19 ;  /* 0x00000000130a72ca */ /* 0x000fe200000e0000 */
[----:B------:R-:W-:Y:S01]  /*6ce0*/  UIADD3 UR5, UR5, 0x36000, URZ ;  /* 0x0003600005057890 */ /* 0x000fe2000fffe03f */
[----:B------:R-:W-:Y:S01]  /*6cf0*/  SEL R7, RZ, 0x1, P1 ;  /* 0x00000001ff077807 */ /* 0x000fe20000800000 */
[----:B------:R-:W-:-:S02]  /*6d00*/  UIADD3.X UR27, URZ, UR23, URZ, UP1, !UPT ;  /* 0x000000173f1b7290 */ /* 0x000fc40008ffe43f */
[----:B------:R-:W-:Y:S01]  /*6d10*/  UIADD3 UR21, -UR22, URZ, URZ ;  /* 0x0000003f16157290 */ /* 0x000fe2000fffe13f */
[----:B------:R-:W-:Y:S01]  /*6d20*/  LOP3.LUT R4, R4, R7, RZ, 0x3c, !PT ;  /* 0x0000000704047212 */ /* 0x000fe200078e3cff */
[----:B------:R-:W-:Y:S02]  /*6d30*/  UIADD3 UR30, -UR14, URZ, URZ ;  /* 0x0000003f0e1e7290 */ /* 0x000fe4000fffe13f */
[----:B------:R-:W-:Y:S01]  /*6d40*/  UIMAD UR21, UR17, UR21, UR9 ;  /* 0x00000015111572a4 */ /* 0x000fe2000f8e0209 */
[----:B------:R-:W-:Y:S01]  /*6d50*/  UMOV UR24, 0x0 ;  /* 0x0000000000187882 */ /* 0x000fe20000000000 */
[----:B------:R-:W-:Y:S01]  /*6d60*/  UMOV UR25, 0x10000000 ;  /* 0x1000000000197882 */ /* 0x000fe20000000000 */
[----:B------:R-:W-:Y:S01]  /*6d70*/  UIMAD UR17, UR17, UR30, UR15 ;  /* 0x0000001e111172a4 */ /* 0x000fe2000f8e020f */
[----:B------:R0:W-:Y:S01]  /*6d80*/  UTMALDG.2D [UR4], [UR26], desc[UR24] ;  /* 0x000018041a0075b4 */ /* 0x0001e20008009000 */
[----:B------:R-:W-:Y:S02]  /*6d90*/  UIMAD UR12, UR33, UR28, UR12 ;  /* 0x0000001c210c72a4 */ /* 0x000fe4000f8e020c */
[----:B------:R-:W-:-:S02]  /*6da0*/  UIMAD UR21, UR21, UR29, UR13 ;  /* 0x0000001d151572a4 */ /* 0x000fc4000f8e020d */
[----:B------:R-:W-:Y:S02]  /*6db0*/  UIADD3.X UR33, URZ, UR23, URZ, UP2, !UPT ;  /* 0x000000173f217290 */ /* 0x000fe400097fe43f */
[----:B------:R-:W-:Y:S01]  /*6dc0*/  UIMAD UR13, UR17, UR29, UR13 ;  /* 0x0000001d110d72a4 */ /* 0x000fe2000f8e020d */
[----:B------:R-:W-:Y:S02]  /*6dd0*/  UMOV UR9, UR5 ;  /* 0x0000000500097c82 */ /* 0x000fe40008000000 */
[----:B------:R-:W-:Y:S01]  /*6de0*/  UMOV UR17, UR5 ;  /* 0x0000000500117c82 */ /* 0x000fe20008000000 */
[----:B0-----:R-:W-:-:S09]  /*6df0*/  UPRMT UR4, UR34, 0x5410, UR35 ;  /* 0x0000541022047896 */ /* 0x001fd20008000023 */
[----:B------:R0:W-:Y:S01]  /*6e00*/  UTMALDG.5D.IM2COL.MULTICAST [UR16], [UR32], UR4 ;  /* 0x00000010200073b4 */ /* 0x0001e20008060804 */
[----:B------:R0:W-:Y:S02]  /*6e10*/  UTMALDG.5D.IM2COL.MULTICAST [UR8], [UR32], UR4 ;  /* 0x00000008200073b4 */ /* 0x0001e40008060804 */
[----:B0-----:R-:W-:Y:S05]  /*6e20*/  @P3 BRA `(.L_x_157) ;  /* 0xfffffff800283947 */ /* 0x001fea000383ffff */
.L_x_153:
[----:B------:R-:W-:Y:S01]  /*6e30*/  ISETP.GE.U32.AND P2, PT, R13, 0x9, PT ;  /* 0x000000090d00780c */ /* 0x000fe20003f46070 */
[----:B------:R-:W-:Y:S05]  /*6e40*/  WARPSYNC.ALL ;  /* 0x0000000000007948 */ /* 0x000fea0003800000 */
[----:B------:R-:W-:-:S07]  /*6e50*/  ELECT P1, URZ, PT ;  /* 0x00000000003f782f */ /* 0x000fce0003820000 */
[----:B---3--:R-:W-:-:S05]  /*6e60*/  @P2 IMAD.WIDE.U32 R4, R13, 0x38e38e39, RZ ;  /* 0x38e38e390d042825 */ /* 0x008fca00078e00ff */
[----:B------:R-:W-:-:S04]  /*6e70*/  @P2 SHF.R.U32.HI R0, RZ, 0x1, R5 ;  /* 0x00000001ff002819 */ /* 0x000fc80000011605 */
[----:B------:R-:W-:-:S04]  /*6e80*/  @P2 LOP3.LUT R0, R0, 0x1, RZ, 0xc0, !PT ;  /* 0x0000000100002812 */ /* 0x000fc800078ec0ff */
[----:B------:R-:W-:Y:S01]  /*6e90*/  @P2 ISETP.NE.U32.AND P0, PT, R0, 0x1, PT ;  /* 0x000000010000280c */ /* 0x000fe20003f05070 */
[----:B------:R-:W-:-:S12]  /*6ea0*/  @!P1 EXIT ;  /* 0x000000000000994d */ /* 0x000fd80003800000 */
[----:B------:R-:W-:Y:S01]  /*6eb0*/  LOP3.LUT R3, R3, 0x2, RZ, 0xfc, !PT ;  /* 0x0000000203037812 */ /* 0x000fe200078efcff */
[----:B------:R-:W-:Y:S01]  /*6ec0*/  IMAD.MOV.U32 R0, RZ, RZ, 0x1 ;  /* 0x00000001ff007424 */ /* 0x000fe200078e00ff */
[----:B------:R-:W-:Y:S02]  /*6ed0*/  @P2 ISETP.NE.U32.AND.EX P0, PT, RZ, RZ, PT, P0 ;  /* 0x000000ffff00220c */ /* 0x000fe40003f05100 */
[----:B------:R-:W-:Y:S02]  /*6ee0*/  ISETP.NE.AND P1, PT, R3, 0x3, PT ;  /* 0x000000030300780c */ /* 0x000fe40003f25270 */
[----:B------:R-:W-:-:S11]  /*6ef0*/  @P2 SEL R0, RZ, 0x1, !P0 ;  /* 0x00000001ff002807 */ /* 0x000fd60004000000 */
[----:B------:R-:W-:Y:S05]  /*6f00*/  @!P1 BRA `(.L_x_158) ;  /* 0x0000000000049947 */ /* 0x000fea0003800000 */
[----:B------:R-:W-:Y:S01]  /*6f10*/  BPT.TRAP 0x1 ;  /* 0x000000040000795c */ /* 0x000fe20000300000 */
.L_x_158:
[----:B------:R-:W0:Y:S01]  /*6f20*/  S2R R5, SR_CgaCtaId ;  /* 0x0000000000057919 */ /* 0x000e220000008800 */
[----:B------:R-:W-:Y:S01]  /*6f30*/  IMAD.WIDE.U32 R2, R13, 0x38e38e39, RZ ;  /* 0x38e38e390d027825 */ /* 0x000fe200078e00ff */
[----:B------:R-:W-:-:S04]  /*6f40*/  MOV R4, 0x400 ;  /* 0x0000040000047802 */ /* 0x000fc80000000f00 */
[----:B------:R-:W-:-:S05]  /*6f50*/  SHF.R.U32.HI R2, RZ, 0x1, R3 ;  /* 0x00000001ff027819 */ /* 0x000fca0000011603 */
[----:B------:R-:W-:Y:S01]  /*6f60*/  IMAD R2, R2, -0x9, R13 ;  /* 0xfffffff702027824 */ /* 0x000fe200078e020d */
[----:B0-----:R-:W-:Y:S02]  /*6f70*/  LEA R3, R5, R4, 0x18 ;  /* 0x0000000405037211 */ /* 0x001fe400078ec0ff */
[----:B------:R-:W-:-:S03]  /*6f80*/  SHF.L.U32 R5, R0, 0x1f, RZ ;  /* 0x0000001f00057819 */ /* 0x000fc600000006ff */
[----:B------:R-:W-:-:S04]  /*6f90*/  VIADD R3, R3, 0x36048 ;  /* 0x0003604803037836 */ /* 0x000fc80000000000 */
[----:B------:R-:W-:-:S07]  /*6fa0*/  IMAD R4, R2, 0x8, R3 ;  /* 0x0000000802047824 */ /* 0x000fce00078e0203 */
.L_x_159:
[----:B0-----:R0:W1:Y:S02]  /*6fb0*/  SYNCS.PHASECHK.TRANS64.TRYWAIT P0, [R4+URZ], R5 ;  /* 0x00000005040075a7 */ /* 0x001064000800017f */
[----:B-1----:R-:W-:Y:S05]  /*6fc0*/  @!P0 NANOSLEEP.SYNCS 0x989680 ;  /* 0x009896800000895d */ /* 0x002fea0003900000 */
[----:B------:R-:W1:Y:S02]  /*6fd0*/  @!P0 SYNCS.PHASECHK.TRANS64 P0, [R4+URZ], R5 ;  /* 0x00000005040085a7 */ /* 0x000e64000800007f */
[----:B-1----:R-:W-:Y:S05]  /*6fe0*/  @!P0 BRA `(.L_x_159) ;  /* 0xfffffffc00f08947 */ /* 0x002fea000383ffff */
[----:B------:R-:W-:-:S05]  /*6ff0*/  VIADD R2, R2, 0x1 ;  /* 0x0000000102027836 */ /* 0x000fca0000000000 */
[----:B------:R-:W-:-:S04]  /*7000*/  ISETP.NE.AND P0, PT, R2, 0x9, PT ;  /* 0x000000090200780c */ /* 0x000fc80003f05270 */
[----:B0-----:R-:W-:Y:S02]  /*7010*/  SEL R5, RZ, 0x1, P0 ;  /* 0x00000001ff057807 */ /* 0x001fe40000000000 */
[----:B------:R-:W-:Y:S02]  /*7020*/  SEL R2, R2, RZ, P0 ;  /* 0x000000ff02027207 */ /* 0x000fe40000000000 */
[----:B------:R-:W-:-:S03]  /*7030*/  LOP3.LUT R7, R0, R5, RZ, 0x3c, !PT ;  /* 0x0000000500077212 */ /* 0x000fc600078e3cff */
[----:B------:R-:W-:Y:S01]  /*7040*/  IMAD R0, R2, 0x8, R3 ;  /* 0x0000000802007824 */ /* 0x000fe200078e0203 */
[----:B------:R-:W-:-:S07]  /*7050*/  SHF.L.U32 R5, R7, 0x1f, RZ ;  /* 0x0000001f07057819 */ /* 0x000fce00000006ff */
.L_x_160:
        /* <DEDUP_REMOVED lines=11> */
.L_x_161:
        /* <DEDUP_REMOVED lines=11> */
.L_x_162:
        /* <DEDUP_REMOVED lines=11> */
.L_x_163:
        /* <DEDUP_REMOVED lines=11> */
.L_x_164:
        /* <DEDUP_REMOVED lines=11> */
.L_x_165:
        /* <DEDUP_REMOVED lines=11> */
.L_x_166:
        /* <DEDUP_REMOVED lines=11> */
.L_x_167:
[----:B0-----:R0:W1:Y:S02]  /*7530*/  SYNCS.PHASECHK.TRANS64.TRYWAIT P0, [R2+URZ], R3 ;  /* 0x00000003020075a7 */ /* 0x001064000800017f */
[----:B-1----:R-:W-:Y:S05]  /*7540*/  @!P0 NANOSLEEP.SYNCS 0x989680 ;  /* 0x009896800000895d */ /* 0x002fea0003900000 */
[----:B------:R-:W1:Y:S02]  /*7550*/  @!P0 SYNCS.PHASECHK.TRANS64 P0, [R2+URZ], R3 ;  /* 0x00000003020085a7 */ /* 0x000e64000800007f */
[----:B-1----:R-:W-:Y:S05]  /*7560*/  @P0 EXIT ;  /* 0x000000000000094d */ /* 0x002fea0003800000 */
[----:B------:R-:W-:Y:S05]  /*7570*/  BRA `(.L_x_167) ;  /* 0xfffffffc00ec7947 */ /* 0x000fea000383ffff */
.L_x_168:
[----:B------:R-:W-:-:S00]  /*7580*/  BRA `(.L_x_168) ;  /* 0xfffffffc00fc7947 */ /* 0x000fc0000383ffff */
[----:B------:R-:W-:-:S00]  /*7590*/  NOP ;  /* 0x0000000000007918 */ /* 0x000fc00000000000 */
        /* <DEDUP_REMOVED lines=14> */
.L_x_169:


//--------------------- .nv.shared._ZN7cutlass13device_kernelINS_4conv6kernel13ConvUniversalINS1_16ConvProblemShapeILNS1_8OperatorE2ELi3EEENS1_10collective14CollectiveConvINS1_46MainloopSm90TmaGmmaWarpSpecializedImplicitGemmILS5_2ELi9ELi3EN4cute5tupleIJNSA_1CILi2EEENSC_ILi1EEESE_EEENS1_36KernelImplicitTmaWarpSpecializedSm90ELi1EEENSB_IJNSC_ILi64EEENSB_IJNSC_ILi128EEEEEENSB_IJSI_EEEEEENS_6half_tESN_NSA_8TiledMMAINSA_8MMA_AtomIJNSA_4SM904GMMA26MMA_64x128x16_F32F16F16_SSILNSR_5MajorE1ELST_1ELNSR_7ScaleInE1ELSU_1EEEEEENSA_6LayoutINSB_IJSE_SE_SE_EEENSB_IJNSC_ILi0EEESZ_SZ_EEEEENSB_IJNSA_10UnderscoreES12_S12_EEEEENS7_6detail26Sm90ImplicitGemmTileTraitsINSA_13SM90_TMA_LOADENSA_14ComposedLayoutINSA_7SwizzleILi3ELi4ELi3EEENSA_18smem_ptr_flag_bitsILi16EEENSX_INSB_IJNSB_IJSI_SE_EEENSB_IJNSC_ILi8EEES1E_EEENSB_IJSE_NSC_ILi9EEEEEEEEENSB_IJNSB_IJSE_SZ_EEENSB_IJSI_NSC_ILi512EEEEEENSB_IJSZ_NSC_ILi4096EEEEEEEEEEEEEvEENS16_INSA_30SM90_TMA_LOAD_IM2COL_MULTICASTENS18_IS1A_S1C_NSX_INSB_IJNSB_IJSI_SD_EEES1F_S1H_EEENSB_IJNSB_IJSE_S1M_EEES1L_NSB_IJSZ_NSC_ILi8192EEEEEEEEEEEEEvEEEENS_8epilogue10collective6detail29Sm90TmaWarpSpecializedAdapterINS24_15DefaultEpilogueISN_NSB_IJlNSB_IJSE_lllEEESZ_EEES29_NS23_6thread17LinearCombinationISN_Li1EffLNS2A_9ScaleType4KindE0ELNS_15FloatRoundStyleE2ESN_EENS_4gemm15EpilogueDefaultEEEEEvvEEEEvNT_6ParamsE --------------------------
	.section	.nv.shared._ZN7cutlass13device_kernelINS_4conv6kernel13ConvUniversalINS1_16ConvProblemShapeILNS1_8OperatorE2ELi3EEENS1_10collective14CollectiveConvINS1_46MainloopSm90TmaGmmaWarpSpecializedImplicitGemmILS5_2ELi9ELi3EN4cute5tupleIJNSA_1CILi2EEENSC_ILi1EEESE_EEENS1_36KernelImplicitTmaWarpSpecializedSm90ELi1EEENSB_IJNSC_ILi64EEENSB_IJNSC_ILi128EEEEEENSB_IJSI_EEEEEENS_6half_tESN_NSA_8TiledMMAINSA_8MMA_AtomIJNSA_4SM904GMMA26MMA_64x128x16_F32F16F16_SSILNSR_5MajorE1ELST_1ELNSR_7ScaleInE1ELSU_1EEEEEENSA_6LayoutINSB_IJSE_SE_SE_EEENSB_IJNSC_ILi0EEESZ_SZ_EEEEENSB_IJNSA_10UnderscoreES12_S12_EEEEENS7_6detail26Sm90ImplicitGemmTileTraitsINSA_13SM90_TMA_LOADENSA_14ComposedLayoutINSA_7SwizzleILi3ELi4ELi3EEENSA_18smem_ptr_flag_bitsILi16EEENSX_INSB_IJNSB_IJSI_SE_EEENSB_IJNSC_ILi8EEES1E_EEENSB_IJSE_NSC_ILi9EEEEEEEEENSB_IJNSB_IJSE_SZ_EEENSB_IJSI_NSC_ILi512EEEEEENSB_IJSZ_NSC_ILi4096EEEEEEEEEEEEEvEENS16_INSA_30SM90_TMA_LOAD_IM2COL_MULTICASTENS18_IS1A_S1C_NSX_INSB_IJNSB_IJSI_SD_EEES1F_S1H_EEENSB_IJNSB_IJSE_S1M_EEES1L_NSB_IJSZ_NSC_ILi8192EEEEEEEEEEEEEvEEEENS_8epilogue10collective6detail29Sm90TmaWarpSpecializedAdapterINS24_15DefaultEpilogueISN_NSB_IJlNSB_IJSE_lllEEESZ_EEES29_NS23_6thread17LinearCombinationISN_Li1EffLNS2A_9ScaleType4KindE0ELNS_15FloatRoundStyleE2ESN_EENS_4gemm15EpilogueDefaultEEEEEvvEEEEvNT_6ParamsE,"aw",@nobits
	.sectionflags	@""
	.align	16
	.zero		1024


//--------------------- .nv.shared.reserved.0     --------------------------
	.section	.nv.shared.reserved.0,"aw",@nobits
	.weak		__nv_reservedSMEM_offset_0_alias
	.size		__nv_reservedSMEM_offset_0_alias, 0, 0
	.other		__nv_reservedSMEM_offset_0_alias,@"STO_CUDA_RESERVED_SHARED STV_DEFAULT"
__nv_reservedSMEM_offset_0_alias:
	.zero		0


//--------------------- .nv.global                --------------------------
	.section	.nv.global,"aw",@nobits
.nv.global:
	.type		_ZN39_INTERNAL_aafcf724_4_k_cu_a56ebeff_38764cute1_E,@object
	.size		_ZN39_INTERNAL_aafcf724_4_k_cu_a56ebeff_38764cute1_E,(_ZN39_INTERNAL_aafcf724_4_k_cu_a56ebeff_38764cuda3std3__45__cpo6cbeginE - _ZN39_INTERNAL_aafcf724_4_k_cu_a56ebeff_38764cute1_E)
_ZN39_INTERNAL_aafcf724_4_k_cu_a56ebeff_38764cute1_E:
	.zero		1
	.type		_ZN39_INTERNAL_aafcf724_4_k_cu_a56ebeff_38764cuda3std3__45__cpo6cbeginE,@object
	.size		_ZN39_INTERNAL_aafcf724_4_k_cu_a56ebeff_38764cuda3std3__45__cpo6cbeginE,(_ZN39_INTERNAL_aafcf724_4_k_cu_a56ebeff_38764cuda3std3__48in_placeE - _ZN39_INTERNAL_aafcf724_4_k_cu_a56ebeff_38764cuda3std3__45__cpo6cbeginE)
_ZN39_INTERNAL_aafcf724_4_k_cu_a56ebeff_38764cuda3std3__45__cpo6cbeginE:
	.zero		1
	.type		_ZN39_INTERNAL_aafcf724_4_k_cu_a56ebeff_38764cuda3std3__48in_placeE,@object
	.size		_ZN39_INTERNAL_aafcf724_4_k_cu_a56ebeff_38764cuda3std3__48in_placeE,(_ZN39_INTERNAL_aafcf724_4_k_cu_a56ebeff_38764cuda3std6ranges3__45__cpo9iter_moveE - _ZN39_INTERNAL_aafcf724_4_k_cu_a56ebeff_38764cuda3std3__48in_placeE)
_ZN39_INTERNAL_aafcf724_4_k_cu_a56ebeff_38764cuda3std3__48in_placeE:
	.zero		1
	.type		_ZN39_INTERNAL_aafcf724_4_k_cu_a56ebeff_38764cuda3std6ranges3__45__cpo9iter_moveE,@object
	.size		_ZN39_INTERNAL_aafcf724_4_k_cu_a56ebeff_38764cuda3std6ranges3__45__cpo9iter_moveE,(_ZN39_INTERNAL_aafcf724_4_k_cu_a56ebeff_38764cuda3std3__45__cpo5beginE - _ZN39_INTERNAL_aafcf724_4_k_cu_a56ebeff_38764cuda3std6ranges3__45__cpo9iter_moveE)
_ZN39_INTERNAL_aafcf724_4_k_cu_a56ebeff_38764cuda3std6ranges3__45__cpo9iter_moveE:
	.zero		1
	.type		_ZN39_INTERNAL_aafcf724_4_k_cu_a56ebeff_38764cuda3std3__45__cpo5beginE,@object
	.size		_ZN39_INTERNAL_aafcf724_4_k_cu_a56ebeff_38764cuda3std3__45__cpo5beginE,(_ZN39_INTERNAL_aafcf724_4_k_cu_a56ebeff_38764cuda3std3__441_GLOBAL__N__aafcf724_4_k_cu_a56ebeff_38766ignoreE - _ZN39_INTERNAL_aafcf724_4_k_cu_a56ebeff_38764cuda3std3__45__cpo5beginE)
_ZN39_INTERNAL_aafcf724_4_k_cu_a56ebeff_38764cuda3std3__45__cpo5beginE:
	.zero		1
	.type		_ZN39_INTERNAL_aafcf724_4_k_cu_a56ebeff_38764cuda3std3__441_GLOBAL__N__aafcf724_4_k_cu_a56ebeff_38766ignoreE,@object
	.size		_ZN39_INTERNAL_aafcf724_4_k_cu_a56ebeff_38764cuda3std3__441_GLOBAL__N__aafcf724_4_k_cu_a56ebeff_38766ignoreE,(_ZN39_INTERNAL_aafcf724_4_k_cu_a56ebeff_38764cute7productE - _ZN39_INTERNAL_aafcf724_4_k_cu_a56ebeff_38764cuda3std3__441_GLOBAL__N__aafcf724_4_k_cu_a56ebeff_38766ignoreE)
_ZN39_INTERNAL_aafcf724_4_k_cu_a56ebeff_38764cuda3std3__441_GLOBAL__N__aafcf724_4_k_cu_a56ebeff_38766ignoreE:
	.zero		1
	.type		_ZN39_INTERNAL_aafcf724_4_k_cu_a56ebeff_38764cute7productE,@object
	.size		_ZN39_INTERNAL_aafcf724_4_k_cu_a56ebeff_38764cute7productE,(_ZN39_INTERNAL_aafcf724_4_k_cu_a56ebeff_38764cuda3std3__45__cpo3endE - _ZN39_INTERNAL_aafcf724_4_k_cu_a56ebeff_38764cute7productE)
_ZN39_INTERNAL_aafcf724_4_k_cu_a56ebeff_38764cute7productE:
	.zero		1
	.type		_ZN39_INTERNAL_aafcf724_4_k_cu_a56ebeff_38764cuda3std3__45__cpo3endE,@object
	.size		_ZN39_INTERNAL_aafcf724_4_k_cu_a56ebeff_38764cuda3std3__45__cpo3endE,(_ZN39_INTERNAL_aafcf724_4_k_cu_a56ebeff_38764cuda3std3__419piecewise_constructE - _ZN39_INTERNAL_aafcf724_4_k_cu_a56ebeff_38764cuda3std3__45__cpo3endE)
_ZN39_INTERNAL_aafcf724_4_k_cu_a56ebeff_38764cuda3std3__45__cpo3endE:
	.zero		1
	.type		_ZN39_INTERNAL_aafcf724_4_k_cu_a56ebeff_38764cuda3std3__419piecewise_constructE,@object
	.size		_ZN39_INTERNAL_aafcf724_4_k_cu_a56ebeff_38764cuda3std3__419piecewise_constructE,(_ZN39_INTERNAL_aafcf724_4_k_cu_a56ebeff_38764cuda3std3__45__cpo4cendE - _ZN39_INTERNAL_aafcf724_4_k_cu_a56ebeff_38764cuda3std3__419piecewise_constructE)
_ZN39_INTERNAL_aafcf724_4_k_cu_a56ebeff_38764cuda3std3__419piecewise_constructE:
	.zero		1
	.type		_ZN39_INTERNAL_aafcf724_4_k_cu_a56ebeff_38764cuda3std3__45__cpo4cendE,@object
	.size		_ZN39_INTERNAL_aafcf724_4_k_cu_a56ebeff_38764cuda3std3__45__cpo4cendE,(_ZN39_INTERNAL_aafcf724_4_k_cu_a56ebeff_38764cuda3std6ranges3__45__cpo4swapE - _ZN39_INTERNAL_aafcf724_4_k_cu_a56ebeff_38764cuda3std3__45__cpo4cendE)
_ZN39_INTERNAL_aafcf724_4_k_cu_a56ebeff_38764cuda3std3__45__cpo4cendE:
	.zero		1
	.type		_ZN39_INTERNAL_aafcf724_4_k_cu_a56ebeff_38764cuda3std6ranges3__45__cpo4swapE,@object
	.size		_ZN39_INTERNAL_aafcf724_4_k_cu_a56ebeff_38764cuda3std6ranges3__45__cpo4swapE,(.L_7 - _ZN39_INTERNAL_aafcf724_4_k_cu_a56ebeff_38764cuda3std6ranges3__45__cpo4swapE)
_ZN39_INTERNAL_aafcf724_4_k_cu_a56ebeff_38764cuda3std6ranges3__45__cpo4swapE:
	.zero		1
.L_7:


//--------------------- .nv.constant0._ZN7cutlass13device_kernelINS_4conv6kernel13ConvUniversalINS1_16ConvProblemShapeILNS1_8OperatorE2ELi3EEENS1_10collective14CollectiveConvINS1_46MainloopSm90TmaGmmaWarpSpecializedImplicitGemmILS5_2ELi9ELi3EN4cute5tupleIJNSA_1CILi2EEENSC_ILi1EEESE_EEENS1_36KernelImplicitTmaWarpSpecializedSm90ELi1EEENSB_IJNSC_ILi64EEENSB_IJNSC_ILi128EEEEEENSB_IJSI_EEEEEENS_6half_tESN_NSA_8TiledMMAINSA_8MMA_AtomIJNSA_4SM904GMMA26MMA_64x128x16_F32F16F16_SSILNSR_5MajorE1ELST_1ELNSR_7ScaleInE1ELSU_1EEEEEENSA_6LayoutINSB_IJSE_SE_SE_EEENSB_IJNSC_ILi0EEESZ_SZ_EEEEENSB_IJNSA_10UnderscoreES12_S12_EEEEENS7_6detail26Sm90ImplicitGemmTileTraitsINSA_13SM90_TMA_LOADENSA_14ComposedLayoutINSA_7SwizzleILi3ELi4ELi3EEENSA_18smem_ptr_flag_bitsILi16EEENSX_INSB_IJNSB_IJSI_SE_EEENSB_IJNSC_ILi8EEES1E_EEENSB_IJSE_NSC_ILi9EEEEEEEEENSB_IJNSB_IJSE_SZ_EEENSB_IJSI_NSC_ILi512EEEEEENSB_IJSZ_NSC_ILi4096EEEEEEEEEEEEEvEENS16_INSA_30SM90_TMA_LOAD_IM2COL_MULTICASTENS18_IS1A_S1C_NSX_INSB_IJNSB_IJSI_SD_EEES1F_S1H_EEENSB_IJNSB_IJSE_S1M_EEES1L_NSB_IJSZ_NSC_ILi8192EEEEEEEEEEEEEvEEEENS_8epilogue10collective6detail29Sm90TmaWarpSpecializedAdapterINS24_15DefaultEpilogueISN_NSB_IJlNSB_IJSE_lllEEESZ_EEES29_NS23_6thread17LinearCombinationISN_Li1EffLNS2A_9ScaleType4KindE0ELNS_15FloatRoundStyleE2ESN_EENS_4gemm15EpilogueDefaultEEEEEvvEEEEvNT_6ParamsE --------------------------
	.section	.nv.constant0._ZN7cutlass13device_kernelINS_4conv6kernel13ConvUniversalINS1_16ConvProblemShapeILNS1_8OperatorE2ELi3EEENS1_10collective14CollectiveConvINS1_46MainloopSm90TmaGmmaWarpSpecializedImplicitGemmILS5_2ELi9ELi3EN4cute5tupleIJNSA_1CILi2EEENSC_ILi1EEESE_EEENS1_36KernelImplicitTmaWarpSpecializedSm90ELi1EEENSB_IJNSC_ILi64EEENSB_IJNSC_ILi128EEEEEENSB_IJSI_EEEEEENS_6half_tESN_NSA_8TiledMMAINSA_8MMA_AtomIJNSA_4SM904GMMA26MMA_64x128x16_F32F16F16_SSILNSR_5MajorE1ELST_1ELNSR_7ScaleInE1ELSU_1EEEEEENSA_6LayoutINSB_IJSE_SE_SE_EEENSB_IJNSC_ILi0EEESZ_SZ_EEEEENSB_IJNSA_10UnderscoreES12_S12_EEEEENS7_6detail26Sm90ImplicitGemmTileTraitsINSA_13SM90_TMA_LOADENSA_14ComposedLayoutINSA_7SwizzleILi3ELi4ELi3EEENSA_18smem_ptr_flag_bitsILi16EEENSX_INSB_IJNSB_IJSI_SE_EEENSB_IJNSC_ILi8EEES1E_EEENSB_IJSE_NSC_ILi9EEEEEEEEENSB_IJNSB_IJSE_SZ_EEENSB_IJSI_NSC_ILi512EEEEEENSB_IJSZ_NSC_ILi4096EEEEEEEEEEEEEvEENS16_INSA_30SM90_TMA_LOAD_IM2COL_MULTICASTENS18_IS1A_S1C_NSX_INSB_IJNSB_IJSI_SD_EEES1F_S1H_EEENSB_IJNSB_IJSE_S1M_EEES1L_NSB_IJSZ_NSC_ILi8192EEEEEEEEEEEEEvEEEENS_8epilogue10collective6detail29Sm90TmaWarpSpecializedAdapterINS24_15DefaultEpilogueISN_NSB_IJlNSB_IJSE_lllEEESZ_EEES29_NS23_6thread17LinearCombinationISN_Li1EffLNS2A_9ScaleType4KindE0ELNS_15FloatRoundStyleE2ESN_EENS_4gemm15EpilogueDefaultEEEEEvvEEEEvNT_6ParamsE,"a",@progbits
	.sectionflags	@""
	.align	4
.nv.constant0._ZN7cutlass13device_kernelINS_4conv6kernel13ConvUniversalINS1_16ConvProblemShapeILNS1_8OperatorE2ELi3EEENS1_10collective14CollectiveConvINS1_46MainloopSm90TmaGmmaWarpSpecializedImplicitGemmILS5_2ELi9ELi3EN4cute5tupleIJNSA_1CILi2EEENSC_ILi1EEESE_EEENS1_36KernelImplicitTmaWarpSpecializedSm90ELi1EEENSB_IJNSC_ILi64EEENSB_IJNSC_ILi128EEEEEENSB_IJSI_EEEEEENS_6half_tESN_NSA_8TiledMMAINSA_8MMA_AtomIJNSA_4SM904GMMA26MMA_64x128x16_F32F16F16_SSILNSR_5MajorE1ELST_1ELNSR_7ScaleInE1ELSU_1EEEEEENSA_6LayoutINSB_IJSE_SE_SE_EEENSB_IJNSC_ILi0EEESZ_SZ_EEEEENSB_IJNSA_10UnderscoreES12_S12_EEEEENS7_6detail26Sm90ImplicitGemmTileTraitsINSA_13SM90_TMA_LOADENSA_14ComposedLayoutINSA_7SwizzleILi3ELi4ELi3EEENSA_18smem_ptr_flag_bitsILi16EEENSX_INSB_IJNSB_IJSI_SE_EEENSB_IJNSC_ILi8EEES1E_EEENSB_IJSE_NSC_ILi9EEEEEEEEENSB_IJNSB_IJSE_SZ_EEENSB_IJSI_NSC_ILi512EEEEEENSB_IJSZ_NSC_ILi4096EEEEEEEEEEEEEvEENS16_INSA_30SM90_TMA_LOAD_IM2COL_MULTICASTENS18_IS1A_S1C_NSX_INSB_IJNSB_IJSI_SD_EEES1F_S1H_EEENSB_IJNSB_IJSE_S1M_EEES1L_NSB_IJSZ_NSC_ILi8192EEEEEEEEEEEEEvEEEENS_8epilogue10collective6detail29Sm90TmaWarpSpecializedAdapterINS24_15DefaultEpilogueISN_NSB_IJlNSB_IJSE_lllEEESZ_EEES29_NS23_6thread17LinearCombinationISN_Li1EffLNS2A_9ScaleType4KindE0ELNS_15FloatRoundStyleE2ESN_EENS_4gemm15EpilogueDefaultEEEEEvvEEEEvNT_6ParamsE:
	.zero		1664


//--------------------- SYMBOLS --------------------------

	.type		.nv.reservedSmem.offset0,@object
	.size		.nv.reservedSmem.offset0,0x4
